//
// Generated by NVIDIA NVVM Compiler
//
// Compiler Build ID: CL-36424714
// Cuda compilation tools, release 13.0, V13.0.88
// Based on NVVM 20.0.0
//

.version 9.0
.target sm_100
.address_size 64

	// .globl	_Z19knn_kernel_distancemPKiPdPiiiiiiiii
.extern .shared .align 16 .b8 device_distances[];

.visible .entry _Z19knn_kernel_distancemPKiPdPiiiiiiiii(
	.param .u64 _Z19knn_kernel_distancemPKiPdPiiiiiiiii_param_0,
	.param .u64 .ptr .align 1 _Z19knn_kernel_distancemPKiPdPiiiiiiiii_param_1,
	.param .u64 .ptr .align 1 _Z19knn_kernel_distancemPKiPdPiiiiiiiii_param_2,
	.param .u64 .ptr .align 1 _Z19knn_kernel_distancemPKiPdPiiiiiiiii_param_3,
	.param .u32 _Z19knn_kernel_distancemPKiPdPiiiiiiiii_param_4,
	.param .u32 _Z19knn_kernel_distancemPKiPdPiiiiiiiii_param_5,
	.param .u32 _Z19knn_kernel_distancemPKiPdPiiiiiiiii_param_6,
	.param .u32 _Z19knn_kernel_distancemPKiPdPiiiiiiiii_param_7,
	.param .u32 _Z19knn_kernel_distancemPKiPdPiiiiiiiii_param_8,
	.param .u32 _Z19knn_kernel_distancemPKiPdPiiiiiiiii_param_9,
	.param .u32 _Z19knn_kernel_distancemPKiPdPiiiiiiiii_param_10,
	.param .u32 _Z19knn_kernel_distancemPKiPdPiiiiiiiii_param_11
)
{
	.reg .pred 	%p<106>;
	.reg .b32 	%r<264>;
	.reg .b32 	%f<15>;
	.reg .b64 	%rd<79>;
	.reg .b64 	%fd<91>;

	ld.param.u64 	%rd16, [_Z19knn_kernel_distancemPKiPdPiiiiiiiii_param_0];
	ld.param.u64 	%rd17, [_Z19knn_kernel_distancemPKiPdPiiiiiiiii_param_1];
	ld.param.u64 	%rd19, [_Z19knn_kernel_distancemPKiPdPiiiiiiiii_param_2];
	ld.param.u32 	%r72, [_Z19knn_kernel_distancemPKiPdPiiiiiiiii_param_5];
	ld.param.u32 	%r73, [_Z19knn_kernel_distancemPKiPdPiiiiiiiii_param_6];
	ld.param.u32 	%r74, [_Z19knn_kernel_distancemPKiPdPiiiiiiiii_param_7];
	ld.param.u32 	%r76, [_Z19knn_kernel_distancemPKiPdPiiiiiiiii_param_9];
	ld.param.u32 	%r77, [_Z19knn_kernel_distancemPKiPdPiiiiiiiii_param_10];
	ld.param.u32 	%r78, [_Z19knn_kernel_distancemPKiPdPiiiiiiiii_param_11];
	cvta.to.global.u64 	%rd1, %rd19;
	mov.u32 	%r1, %tid.x;
	mov.u32 	%r2, %ctaid.x;
	mov.u32 	%r3, %ntid.x;
	mad.lo.s32 	%r4, %r2, %r3, %r1;
	setp.gt.s32 	%p11, %r4, 131072;
	@%p11 bra 	$L__BB0_83;
	cvta.to.global.u64 	%rd2, %rd17;
	shl.b32 	%r5, %r77, 17;
	add.s32 	%r6, %r5, %r4;
	cvt.s64.s32 	%rd3, %r6;
	mul.wide.s32 	%rd20, %r6, 4;
	add.s64 	%rd4, %rd2, %rd20;
	add.s64 	%rd21, %rd4, %rd16;
	ld.global.nc.u32 	%r79, [%rd4];
	sub.s32 	%r80, %r79, %r73;
	mul.lo.s32 	%r81, %r80, %r80;
	ld.global.nc.u32 	%r82, [%rd21];
	sub.s32 	%r83, %r82, %r74;
	mad.lo.s32 	%r84, %r83, %r83, %r81;
	cvt.rn.f64.u32 	%fd1, %r84;
	setp.ge.u32 	%p12, %r1, %r76;
	@%p12 bra 	$L__BB0_3;
	shl.b32 	%r85, %r1, 3;
	mov.u32 	%r86, device_distances;
	add.s32 	%r87, %r86, %r85;
	st.shared.f64 	[%r87], %fd1;
	bra.uni 	$L__BB0_4;
$L__BB0_3:
	mul.wide.s32 	%rd22, %r4, 8;
	add.s64 	%rd23, %rd1, %rd22;
	st.global.f64 	[%rd23], %fd1;
$L__BB0_4:
	setp.ne.s32 	%p13, %r1, 0;
	@%p13 bra 	$L__BB0_83;
	ld.shared.f64 	%fd75, [device_distances];
	and.b32  	%r7, %r3, 3;
	setp.eq.s32 	%p14, %r7, 0;
	mov.u32 	%r244, %r3;
	mov.u32 	%r248, %r6;
	@%p14 bra 	$L__BB0_14;
	shl.b32 	%r89, %r3, 3;
	mov.u32 	%r90, device_distances;
	add.s32 	%r91, %r89, %r90;
	add.s32 	%r240, %r91, -8;
	shl.b64 	%rd24, %rd3, 2;
	add.s64 	%rd25, %rd24, %rd2;
	add.s64 	%rd5, %rd25, -4;
	mad.lo.s32 	%r92, %r3, %r2, %r3;
	add.s32 	%r239, %r92, %r5;
	sub.s32 	%r238, %r239, %r72;
	neg.s32 	%r237, %r7;
	cvt.s64.s32 	%rd27, %r5;
	sub.s64 	%rd28, %rd3, %rd27;
	mov.u32 	%r244, %r3;
	mov.u32 	%r248, %r6;
$L__BB0_7:
	.pragma "nounroll";
	mul.wide.s32 	%rd26, %r244, 4;
	add.s64 	%rd6, %rd5, %rd26;
	add.s32 	%r239, %r239, -1;
	add.s64 	%rd7, %rd6, %rd16;
	setp.gt.s32 	%p15, %r244, %r76;
	@%p15 bra 	$L__BB0_9;
	ld.shared.f64 	%fd67, [%r240];
	bra.uni 	$L__BB0_10;
$L__BB0_9:
	cvt.s64.s32 	%rd29, %r244;
	add.s64 	%rd30, %rd28, %rd29;
	shl.b64 	%rd31, %rd30, 3;
	add.s64 	%rd32, %rd1, %rd31;
	ld.global.f64 	%fd67, [%rd32+-8];
$L__BB0_10:
	setp.geu.f64 	%p17, %fd67, %fd75;
	setp.eq.s32 	%p18, %r238, 1;
	mov.pred 	%p101, 0;
	or.pred  	%p19, %p17, %p18;
	@%p19 bra 	$L__BB0_13;
	ld.global.nc.u32 	%r93, [%rd6];
	setp.eq.s32 	%p21, %r93, %r73;
	@%p21 bra 	$L__BB0_13;
	ld.global.nc.u32 	%r94, [%rd7];
	setp.ne.s32 	%p101, %r94, %r74;
$L__BB0_13:
	selp.b32 	%r248, %r239, %r248, %p101;
	selp.f64 	%fd75, %fd67, %fd75, %p101;
	add.s32 	%r240, %r240, -8;
	add.s32 	%r238, %r238, -1;
	add.s32 	%r237, %r237, 1;
	setp.ne.s32 	%p22, %r237, 0;
	add.s32 	%r244, %r244, -1;
	@%p22 bra 	$L__BB0_7;
$L__BB0_14:
	setp.lt.u32 	%p23, %r3, 4;
	@%p23 bra 	$L__BB0_41;
	cvt.s64.s32 	%rd35, %r5;
	mov.u32 	%r96, device_distances;
$L__BB0_16:
	mov.u32 	%r27, %r244;
	add.s32 	%r29, %r27, -1;
	add.s32 	%r30, %r29, %r6;
	cvt.s64.s32 	%rd33, %r27;
	add.s64 	%rd34, %rd33, %rd3;
	mul.wide.s32 	%rd8, %r27, 4;
	setp.gt.s32 	%p24, %r27, %r76;
	sub.s64 	%rd36, %rd34, %rd35;
	shl.b64 	%rd37, %rd36, 3;
	add.s64 	%rd9, %rd1, %rd37;
	shl.b32 	%r95, %r27, 3;
	add.s32 	%r31, %r96, %r95;
	@%p24 bra 	$L__BB0_18;
	ld.shared.f64 	%fd71, [%r31+-8];
	bra.uni 	$L__BB0_19;
$L__BB0_18:
	ld.global.f64 	%fd71, [%rd9+-8];
$L__BB0_19:
	add.s64 	%rd10, %rd4, %rd8;
	add.s64 	%rd11, %rd10, %rd16;
	setp.geu.f64 	%p26, %fd71, %fd75;
	setp.eq.s32 	%p27, %r30, %r72;
	mov.pred 	%p102, 0;
	or.pred  	%p28, %p26, %p27;
	@%p28 bra 	$L__BB0_22;
	ld.global.nc.u32 	%r97, [%rd10+-4];
	setp.eq.s32 	%p30, %r97, %r73;
	@%p30 bra 	$L__BB0_22;
	ld.global.nc.u32 	%r98, [%rd11+-4];
	setp.ne.s32 	%p102, %r98, %r74;
$L__BB0_22:
	selp.b32 	%r32, %r30, %r248, %p102;
	selp.f64 	%fd14, %fd71, %fd75, %p102;
	add.s32 	%r33, %r30, -1;
	setp.gt.s32 	%p31, %r29, %r76;
	@%p31 bra 	$L__BB0_24;
	ld.shared.f64 	%fd72, [%r31+-16];
	bra.uni 	$L__BB0_25;
$L__BB0_24:
	ld.global.f64 	%fd72, [%rd9+-16];
$L__BB0_25:
	setp.geu.f64 	%p33, %fd72, %fd14;
	setp.eq.s32 	%p34, %r33, %r72;
	mov.pred 	%p103, 0;
	or.pred  	%p35, %p33, %p34;
	@%p35 bra 	$L__BB0_28;
	ld.global.nc.u32 	%r99, [%rd10+-8];
	setp.eq.s32 	%p37, %r99, %r73;
	@%p37 bra 	$L__BB0_28;
	ld.global.nc.u32 	%r100, [%rd11+-8];
	setp.ne.s32 	%p103, %r100, %r74;
$L__BB0_28:
	selp.b32 	%r34, %r33, %r32, %p103;
	selp.f64 	%fd18, %fd72, %fd14, %p103;
	add.s32 	%r35, %r30, -2;
	add.s32 	%r101, %r27, -2;
	setp.gt.s32 	%p38, %r101, %r76;
	@%p38 bra 	$L__BB0_30;
	ld.shared.f64 	%fd73, [%r31+-24];
	bra.uni 	$L__BB0_31;
$L__BB0_30:
	ld.global.f64 	%fd73, [%rd9+-24];
$L__BB0_31:
	setp.geu.f64 	%p40, %fd73, %fd18;
	setp.eq.s32 	%p41, %r35, %r72;
	mov.pred 	%p104, 0;
	or.pred  	%p42, %p40, %p41;
	@%p42 bra 	$L__BB0_34;
	ld.global.nc.u32 	%r102, [%rd10+-12];
	setp.eq.s32 	%p44, %r102, %r73;
	@%p44 bra 	$L__BB0_34;
	ld.global.nc.u32 	%r103, [%rd11+-12];
	setp.ne.s32 	%p104, %r103, %r74;
$L__BB0_34:
	selp.b32 	%r36, %r35, %r34, %p104;
	selp.f64 	%fd22, %fd73, %fd18, %p104;
	add.s32 	%r244, %r27, -4;
	add.s32 	%r38, %r30, -3;
	add.s32 	%r104, %r27, -3;
	setp.gt.s32 	%p45, %r104, %r76;
	@%p45 bra 	$L__BB0_36;
	ld.shared.f64 	%fd74, [%r31+-32];
	bra.uni 	$L__BB0_37;
$L__BB0_36:
	ld.global.f64 	%fd74, [%rd9+-32];
$L__BB0_37:
	setp.geu.f64 	%p47, %fd74, %fd22;
	setp.eq.s32 	%p48, %r38, %r72;
	mov.pred 	%p105, 0;
	or.pred  	%p49, %p47, %p48;
	@%p49 bra 	$L__BB0_40;
	ld.global.nc.u32 	%r105, [%rd10+-16];
	setp.eq.s32 	%p51, %r105, %r73;
	@%p51 bra 	$L__BB0_40;
	ld.global.nc.u32 	%r106, [%rd11+-16];
	setp.ne.s32 	%p105, %r106, %r74;
$L__BB0_40:
	selp.b32 	%r248, %r38, %r36, %p105;
	selp.f64 	%fd75, %fd74, %fd22, %p105;
	setp.ne.s32 	%p52, %r244, 0;
	@%p52 bra 	$L__BB0_16;
$L__BB0_41:
	setp.lt.u32 	%p53, %r3, 4;
	mov.b32 	%r252, 0;
	mov.u32 	%r257, %r3;
	@%p53 bra 	$L__BB0_64;
	mov.b32 	%r252, 0;
	cvt.s64.s32 	%rd38, %r5;
	mov.u32 	%r111, device_distances;
	mov.u32 	%r257, %r3;
	mov.u32 	%r251, %r252;
$L__BB0_43:
	.pragma "nounroll";
	add.s32 	%r44, %r257, -1;
	add.s32 	%r45, %r44, %r6;
	setp.gt.s32 	%p54, %r257, %r76;
	cvt.s64.s32 	%rd12, %r257;
	add.s64 	%rd39, %rd12, %rd3;
	sub.s64 	%rd40, %rd39, %rd38;
	shl.b64 	%rd41, %rd40, 3;
	add.s64 	%rd13, %rd1, %rd41;
	shl.b32 	%r110, %r257, 3;
	add.s32 	%r46, %r111, %r110;
	@%p54 bra 	$L__BB0_45;
	ld.shared.f64 	%fd77, [%r46+-8];
	bra.uni 	$L__BB0_46;
$L__BB0_45:
	ld.global.f64 	%fd77, [%rd13+-8];
$L__BB0_46:
	setp.geu.f64 	%p55, %fd77, %fd78;
	setp.leu.f64 	%p56, %fd77, %fd75;
	or.pred  	%p57, %p55, %p56;
	@%p57 bra 	$L__BB0_48;
	shl.b64 	%rd42, %rd12, 2;
	add.s64 	%rd43, %rd4, %rd42;
	add.s64 	%rd44, %rd43, %rd16;
	ld.global.nc.u32 	%r112, [%rd43+-4];
	sub.s32 	%r113, %r112, %r73;
	ld.global.nc.u32 	%r114, [%rd44+-4];
	sub.s32 	%r115, %r114, %r74;
	mul.lo.s32 	%r116, %r113, %r113;
	mul.lo.s32 	%r117, %r115, %r115;
	shl.b32 	%r118, %r116, 1;
	shl.b32 	%r119, %r117, 1;
	add.s32 	%r120, %r118, %r119;
	div.s32 	%r122, %r117, %r120;
	add.s32 	%r123, %r116, %r122;
	cvt.rn.f32.s32 	%f1, %r123;
	add.s32 	%r124, %r120, 1;
	setp.lt.u32 	%p58, %r124, 3;
	selp.b32 	%r125, %r120, 0, %p58;
	cvt.rn.f32.s32 	%f2, %r125;
	setp.eq.f32 	%p59, %f1, %f2;
	selp.b32 	%r252, %r252, %r45, %p59;
	selp.f64 	%fd78, %fd78, %fd77, %p59;
$L__BB0_48:
	setp.gt.s32 	%p60, %r44, %r76;
	@%p60 bra 	$L__BB0_50;
	ld.shared.f64 	%fd79, [%r46+-16];
	bra.uni 	$L__BB0_51;
$L__BB0_50:
	ld.global.f64 	%fd79, [%rd13+-16];
$L__BB0_51:
	setp.geu.f64 	%p61, %fd79, %fd78;
	setp.leu.f64 	%p62, %fd79, %fd75;
	or.pred  	%p63, %p61, %p62;
	@%p63 bra 	$L__BB0_53;
	shl.b64 	%rd45, %rd12, 2;
	add.s64 	%rd46, %rd4, %rd45;
	add.s64 	%rd47, %rd46, %rd16;
	ld.global.nc.u32 	%r126, [%rd46+-8];
	sub.s32 	%r127, %r126, %r73;
	ld.global.nc.u32 	%r128, [%rd47+-8];
	sub.s32 	%r129, %r128, %r74;
	mul.lo.s32 	%r130, %r127, %r127;
	mul.lo.s32 	%r131, %r129, %r129;
	shl.b32 	%r132, %r130, 1;
	shl.b32 	%r133, %r131, 1;
	add.s32 	%r134, %r132, %r133;
	div.s32 	%r136, %r131, %r134;
	add.s32 	%r137, %r130, %r136;
	cvt.rn.f32.s32 	%f3, %r137;
	add.s32 	%r138, %r134, 1;
	setp.lt.u32 	%p64, %r138, 3;
	selp.b32 	%r139, %r134, 0, %p64;
	cvt.rn.f32.s32 	%f4, %r139;
	setp.eq.f32 	%p65, %f3, %f4;
	add.s32 	%r140, %r45, -1;
	selp.b32 	%r252, %r252, %r140, %p65;
	selp.f64 	%fd78, %fd78, %fd79, %p65;
$L__BB0_53:
	cvt.u32.u64 	%r141, %rd12;
	add.s32 	%r142, %r141, -2;
	setp.gt.s32 	%p66, %r142, %r76;
	@%p66 bra 	$L__BB0_55;
	ld.shared.f64 	%fd81, [%r46+-24];
	bra.uni 	$L__BB0_56;
$L__BB0_55:
	ld.global.f64 	%fd81, [%rd13+-24];
$L__BB0_56:
	setp.geu.f64 	%p67, %fd81, %fd78;
	setp.leu.f64 	%p68, %fd81, %fd75;
	or.pred  	%p69, %p67, %p68;
	@%p69 bra 	$L__BB0_58;
	shl.b64 	%rd48, %rd12, 2;
	add.s64 	%rd49, %rd4, %rd48;
	add.s64 	%rd50, %rd49, %rd16;
	ld.global.nc.u32 	%r143, [%rd49+-12];
	sub.s32 	%r144, %r143, %r73;
	ld.global.nc.u32 	%r145, [%rd50+-12];
	sub.s32 	%r146, %r145, %r74;
	mul.lo.s32 	%r147, %r144, %r144;
	mul.lo.s32 	%r148, %r146, %r146;
	shl.b32 	%r149, %r147, 1;
	shl.b32 	%r150, %r148, 1;
	add.s32 	%r151, %r149, %r150;
	div.s32 	%r153, %r148, %r151;
	add.s32 	%r154, %r147, %r153;
	cvt.rn.f32.s32 	%f5, %r154;
	add.s32 	%r155, %r151, 1;
	setp.lt.u32 	%p70, %r155, 3;
	selp.b32 	%r156, %r151, 0, %p70;
	cvt.rn.f32.s32 	%f6, %r156;
	setp.eq.f32 	%p71, %f5, %f6;
	add.s32 	%r157, %r45, -2;
	selp.b32 	%r252, %r252, %r157, %p71;
	selp.f64 	%fd78, %fd78, %fd81, %p71;
$L__BB0_58:
	cvt.u32.u64 	%r158, %rd12;
	add.s32 	%r257, %r158, -4;
	add.s32 	%r159, %r158, -3;
	setp.gt.s32 	%p72, %r159, %r76;
	@%p72 bra 	$L__BB0_60;
	ld.shared.f64 	%fd83, [%r46+-32];
	bra.uni 	$L__BB0_61;
$L__BB0_60:
	ld.global.f64 	%fd83, [%rd13+-32];
$L__BB0_61:
	setp.geu.f64 	%p73, %fd83, %fd78;
	setp.leu.f64 	%p74, %fd83, %fd75;
	or.pred  	%p75, %p73, %p74;
	@%p75 bra 	$L__BB0_63;
	shl.b64 	%rd51, %rd12, 2;
	add.s64 	%rd52, %rd4, %rd51;
	add.s64 	%rd53, %rd52, %rd16;
	ld.global.nc.u32 	%r160, [%rd52+-16];
	sub.s32 	%r161, %r160, %r73;
	ld.global.nc.u32 	%r162, [%rd53+-16];
	sub.s32 	%r163, %r162, %r74;
	mul.lo.s32 	%r164, %r161, %r161;
	mul.lo.s32 	%r165, %r163, %r163;
	shl.b32 	%r166, %r164, 1;
	shl.b32 	%r167, %r165, 1;
	add.s32 	%r168, %r166, %r167;
	div.s32 	%r170, %r165, %r168;
	add.s32 	%r171, %r164, %r170;
	cvt.rn.f32.s32 	%f7, %r171;
	add.s32 	%r172, %r168, 1;
	setp.lt.u32 	%p76, %r172, 3;
	selp.b32 	%r173, %r168, 0, %p76;
	cvt.rn.f32.s32 	%f8, %r173;
	setp.eq.f32 	%p77, %f7, %f8;
	add.s32 	%r174, %r45, -3;
	selp.b32 	%r252, %r252, %r174, %p77;
	selp.f64 	%fd78, %fd78, %fd83, %p77;
$L__BB0_63:
	add.s32 	%r251, %r251, 4;
	and.b32  	%r175, %r3, 2044;
	setp.ne.s32 	%p78, %r251, %r175;
	@%p78 bra 	$L__BB0_43;
$L__BB0_64:
	setp.eq.s32 	%p79, %r7, 0;
	@%p79 bra 	$L__BB0_82;
	setp.eq.s32 	%p80, %r7, 1;
	@%p80 bra 	$L__BB0_76;
	add.s32 	%r60, %r257, -1;
	add.s32 	%r61, %r60, %r6;
	setp.gt.s32 	%p81, %r257, %r76;
	cvt.s64.s32 	%rd14, %r257;
	cvt.s64.s32 	%rd54, %r5;
	add.s64 	%rd55, %rd14, %rd3;
	sub.s64 	%rd56, %rd55, %rd54;
	shl.b64 	%rd57, %rd56, 3;
	add.s64 	%rd15, %rd1, %rd57;
	shl.b32 	%r177, %r257, 3;
	mov.u32 	%r178, device_distances;
	add.s32 	%r62, %r178, %r177;
	@%p81 bra 	$L__BB0_68;
	ld.shared.f64 	%fd86, [%r62+-8];
	bra.uni 	$L__BB0_69;
$L__BB0_68:
	ld.global.f64 	%fd86, [%rd15+-8];
$L__BB0_69:
	setp.geu.f64 	%p82, %fd86, %fd78;
	setp.leu.f64 	%p83, %fd86, %fd75;
	or.pred  	%p84, %p82, %p83;
	@%p84 bra 	$L__BB0_71;
	shl.b64 	%rd58, %rd14, 2;
	add.s64 	%rd59, %rd4, %rd58;
	add.s64 	%rd60, %rd59, %rd16;
	ld.global.nc.u32 	%r179, [%rd59+-4];
	sub.s32 	%r180, %r179, %r73;
	ld.global.nc.u32 	%r181, [%rd60+-4];
	sub.s32 	%r182, %r181, %r74;
	mul.lo.s32 	%r183, %r180, %r180;
	mul.lo.s32 	%r184, %r182, %r182;
	shl.b32 	%r185, %r183, 1;
	shl.b32 	%r186, %r184, 1;
	add.s32 	%r187, %r185, %r186;
	div.s32 	%r189, %r184, %r187;
	add.s32 	%r190, %r183, %r189;
	cvt.rn.f32.s32 	%f9, %r190;
	add.s32 	%r191, %r187, 1;
	setp.lt.u32 	%p85, %r191, 3;
	selp.b32 	%r192, %r187, 0, %p85;
	cvt.rn.f32.s32 	%f10, %r192;
	setp.eq.f32 	%p86, %f9, %f10;
	selp.b32 	%r252, %r252, %r61, %p86;
	selp.f64 	%fd78, %fd78, %fd86, %p86;
$L__BB0_71:
	setp.gt.s32 	%p87, %r60, %r76;
	@%p87 bra 	$L__BB0_73;
	ld.shared.f64 	%fd88, [%r62+-16];
	bra.uni 	$L__BB0_74;
$L__BB0_73:
	ld.global.f64 	%fd88, [%rd15+-16];
$L__BB0_74:
	add.s32 	%r257, %r257, -2;
	setp.geu.f64 	%p88, %fd88, %fd78;
	setp.leu.f64 	%p89, %fd88, %fd75;
	or.pred  	%p90, %p88, %p89;
	@%p90 bra 	$L__BB0_76;
	shl.b64 	%rd61, %rd14, 2;
	add.s64 	%rd62, %rd4, %rd61;
	add.s64 	%rd63, %rd62, %rd16;
	ld.global.nc.u32 	%r196, [%rd62+-8];
	sub.s32 	%r197, %r196, %r73;
	ld.global.nc.u32 	%r198, [%rd63+-8];
	sub.s32 	%r199, %r198, %r74;
	mul.lo.s32 	%r200, %r197, %r197;
	mul.lo.s32 	%r201, %r199, %r199;
	shl.b32 	%r202, %r200, 1;
	shl.b32 	%r203, %r201, 1;
	add.s32 	%r204, %r202, %r203;
	div.s32 	%r206, %r201, %r204;
	add.s32 	%r207, %r200, %r206;
	cvt.rn.f32.s32 	%f11, %r207;
	add.s32 	%r208, %r204, 1;
	setp.lt.u32 	%p91, %r208, 3;
	selp.b32 	%r209, %r204, 0, %p91;
	cvt.rn.f32.s32 	%f12, %r209;
	setp.eq.f32 	%p92, %f11, %f12;
	add.s32 	%r210, %r61, -1;
	selp.b32 	%r252, %r252, %r210, %p92;
	selp.f64 	%fd78, %fd78, %fd88, %p92;
$L__BB0_76:
	and.b32  	%r211, %r3, 1;
	setp.eq.b32 	%p93, %r211, 1;
	not.pred 	%p94, %p93;
	@%p94 bra 	$L__BB0_82;
	setp.gt.s32 	%p95, %r257, %r76;
	@%p95 bra 	$L__BB0_79;
	shl.b32 	%r212, %r257, 3;
	mov.u32 	%r213, device_distances;
	add.s32 	%r214, %r213, %r212;
	ld.shared.f64 	%fd90, [%r214+-8];
	bra.uni 	$L__BB0_80;
$L__BB0_79:
	cvt.s64.s32 	%rd64, %r5;
	cvt.s64.s32 	%rd65, %r257;
	add.s64 	%rd66, %rd65, %rd3;
	sub.s64 	%rd67, %rd66, %rd64;
	shl.b64 	%rd68, %rd67, 3;
	add.s64 	%rd69, %rd1, %rd68;
	ld.global.f64 	%fd90, [%rd69+-8];
$L__BB0_80:
	setp.geu.f64 	%p96, %fd90, %fd78;
	setp.leu.f64 	%p97, %fd90, %fd75;
	or.pred  	%p98, %p96, %p97;
	@%p98 bra 	$L__BB0_82;
	mul.wide.s32 	%rd70, %r257, 4;
	add.s64 	%rd71, %rd4, %rd70;
	add.s64 	%rd72, %rd71, %rd16;
	ld.global.nc.u32 	%r215, [%rd71+-4];
	sub.s32 	%r216, %r215, %r73;
	ld.global.nc.u32 	%r217, [%rd72+-4];
	sub.s32 	%r218, %r217, %r74;
	mul.lo.s32 	%r219, %r216, %r216;
	mul.lo.s32 	%r220, %r218, %r218;
	shl.b32 	%r221, %r219, 1;
	shl.b32 	%r222, %r220, 1;
	add.s32 	%r223, %r221, %r222;
	div.s32 	%r225, %r220, %r223;
	add.s32 	%r226, %r219, %r225;
	cvt.rn.f32.s32 	%f13, %r226;
	add.s32 	%r227, %r223, 1;
	setp.lt.u32 	%p99, %r227, 3;
	selp.b32 	%r228, %r223, 0, %p99;
	cvt.rn.f32.s32 	%f14, %r228;
	setp.eq.f32 	%p100, %f13, %f14;
	add.s32 	%r229, %r257, %r6;
	add.s32 	%r230, %r229, -1;
	selp.b32 	%r252, %r252, %r230, %p100;
$L__BB0_82:
	ld.param.u32 	%r236, [_Z19knn_kernel_distancemPKiPdPiiiiiiiii_param_8];
	ld.param.u64 	%rd78, [_Z19knn_kernel_distancemPKiPdPiiiiiiiii_param_3];
	cvta.to.global.u64 	%rd73, %rd78;
	mad.lo.s32 	%r231, %r77, %r236, %r2;
	mul.wide.u32 	%rd74, %r231, 4;
	add.s64 	%rd75, %rd73, %rd74;
	st.global.u32 	[%rd75], %r248;
	shr.u32 	%r232, %r78, 31;
	add.s32 	%r233, %r78, %r232;
	shr.s32 	%r234, %r233, 1;
	add.s32 	%r235, %r231, %r234;
	mul.wide.u32 	%rd76, %r235, 4;
	add.s64 	%rd77, %rd73, %rd76;
	st.global.u32 	[%rd77], %r252;
$L__BB0_83:
	ret;

}


// ===== COMPILED SASS (sm_100) =====

	.target	sm_100

	.elftype	@"ET_EXEC"


//--------------------- .note.nv.tkinfo           --------------------------
	.section	.note.nv.tkinfo,"",@"SHT_NOTE"
	.sectionflags	@"SHF_NOTE_NV_TKINFO"
	.tkinfo
        /*0018*/ 	.word	0x00000002
        /*0030*/ 	.string	""
        /*0030*/ 	.string	"ptxas"
        /*0030*/ 	.string	"Cuda compilation tools, release 13.0, V13.0.88"
        /*0030*/ 	.string	"Build cuda_13.0.r13.0/compiler.36424714_0"
        /*0030*/ 	.string	"-arch sm_100 -m 64 "



//--------------------- .note.nv.cuinfo           --------------------------
	.section	.note.nv.cuinfo,"",@"SHT_NOTE"
	.sectionflags	@"SHF_NOTE_NV_CUINFO"
        /*0018*/ 	.short	0x0002
        /*001a*/ 	.short	0x0064
        /*001c*/ 	.short	0x0082
	.zero		2


//--------------------- .nv.info                  --------------------------
	.section	.nv.info,"",@"SHT_CUDA_INFO"
	.align	4


	//----- nvinfo : EIATTR_REGCOUNT
	.align		4
        /*0000*/ 	.byte	0x04, 0x2f
        /*0002*/ 	.short	(.L_1 - .L_0)
	.align		4
.L_0:
        /*0004*/ 	.word	index@(_Z19knn_kernel_distancemPKiPdPiiiiiiiii)
        /*0008*/ 	.word	0x00000023


	//----- nvinfo : EIATTR_FRAME_SIZE
	.align		4
.L_1:
        /*000c*/ 	.byte	0x04, 0x11
        /*000e*/ 	.short	(.L_3 - .L_2)
	.align		4
.L_2:
        /*0010*/ 	.word	index@(_Z19knn_kernel_distancemPKiPdPiiiiiiiii)
        /*0014*/ 	.word	0x00000000


	//----- nvinfo : EIATTR_MIN_STACK_SIZE
	.align		4
.L_3:
        /*0018*/ 	.byte	0x04, 0x12
        /*001a*/ 	.short	(.L_5 - .L_4)
	.align		4
.L_4:
        /*001c*/ 	.word	index@(_Z19knn_kernel_distancemPKiPdPiiiiiiiii)
        /*0020*/ 	.word	0x00000000
.L_5:


//--------------------- .nv.compat                --------------------------
	.section	.nv.compat,"",@"SHT_CUDA_COMPAT_INFO"
	.align	4
        /*0000*/ 	.byte	0x02, 0x09, 0x00, 0x00, 0x02, 0x02, 0x01, 0x00, 0x02, 0x05, 0x05, 0x00, 0x03, 0x07, 0x01, 0x01
        /*0010*/ 	.byte	0x02, 0x03, 0x00, 0x00, 0x02, 0x06, 0x01, 0x00, 0x04, 0x0b, 0x08, 0x00, 0x01, 0x00, 0x00, 0x00
        /*0020*/ 	.byte	0x00, 0x00, 0x00, 0x00


//--------------------- .nv.info._Z19knn_kernel_distancemPKiPdPiiiiiiiii --------------------------
	.section	.nv.info._Z19knn_kernel_distancemPKiPdPiiiiiiiii,"",@"SHT_CUDA_INFO"
	.sectionflags	@""
	.align	4


	//----- nvinfo : EIATTR_CUDA_API_VERSION
	.align		4
        /*0000*/ 	.byte	0x04, 0x37
        /*0002*/ 	.short	(.L_7 - .L_6)
.L_6:
        /*0004*/ 	.word	0x00000082


	//----- nvinfo : EIATTR_KPARAM_INFO
	.align		4
.L_7:
        /*0008*/ 	.byte	0x04, 0x17
        /*000a*/ 	.short	(.L_9 - .L_8)
.L_8:
        /*000c*/ 	.word	0x00000000
        /*0010*/ 	.short	0x000b
        /*0012*/ 	.short	0x003c
        /*0014*/ 	.byte	0x00, 0xf0, 0x11, 0x00


	//----- nvinfo : EIATTR_KPARAM_INFO
	.align		4
.L_9:
        /*0018*/ 	.byte	0x04, 0x17
        /*001a*/ 	.short	(.L_11 - .L_10)
.L_10:
        /*001c*/ 	.word	0x00000000
        /*0020*/ 	.short	0x000a
        /*0022*/ 	.short	0x0038
        /*0024*/ 	.byte	0x00, 0xf0, 0x11, 0x00


	//----- nvinfo : EIATTR_KPARAM_INFO
	.align		4
.L_11:
        /*0028*/ 	.byte	0x04, 0x17
        /*002a*/ 	.short	(.L_13 - .L_12)
.L_12:
        /*002c*/ 	.word	0x00000000
        /*0030*/ 	.short	0x0009
        /*0032*/ 	.short	0x0034
        /*0034*/ 	.byte	0x00, 0xf0, 0x11, 0x00


	//----- nvinfo : EIATTR_KPARAM_INFO
	.align		4
.L_13:
        /*0038*/ 	.byte	0x04, 0x17
        /*003a*/ 	.short	(.L_15 - .L_14)
.L_14:
        /*003c*/ 	.word	0x00000000
        /*0040*/ 	.short	0x0008
        /*0042*/ 	.short	0x0030
        /*0044*/ 	.byte	0x00, 0xf0, 0x11, 0x00


	//----- nvinfo : EIATTR_KPARAM_INFO
	.align		4
.L_15:
        /*0048*/ 	.byte	0x04, 0x17
        /*004a*/ 	.short	(.L_17 - .L_16)
.L_16:
        /*004c*/ 	.word	0x00000000
        /*0050*/ 	.short	0x0007
        /*0052*/ 	.short	0x002c
        /*0054*/ 	.byte	0x00, 0xf0, 0x11, 0x00


	//----- nvinfo : EIATTR_KPARAM_INFO
	.align		4
.L_17:
        /*0058*/ 	.byte	0x04, 0x17
        /*005a*/ 	.short	(.L_19 - .L_18)
.L_18:
        /*005c*/ 	.word	0x00000000
        /*0060*/ 	.short	0x0006
        /*0062*/ 	.short	0x0028
        /*0064*/ 	.byte	0x00, 0xf0, 0x11, 0x00


	//----- nvinfo : EIATTR_KPARAM_INFO
	.align		4
.L_19:
        /*0068*/ 	.byte	0x04, 0x17
        /*006a*/ 	.short	(.L_21 - .L_20)
.L_20:
        /*006c*/ 	.word	0x00000000
        /*0070*/ 	.short	0x0005
        /*0072*/ 	.short	0x0024
        /*0074*/ 	.byte	0x00, 0xf0, 0x11, 0x00


	//----- nvinfo : EIATTR_KPARAM_INFO
	.align		4
.L_21:
        /*0078*/ 	.byte	0x04, 0x17
        /*007a*/ 	.short	(.L_23 - .L_22)
.L_22:
        /*007c*/ 	.word	0x00000000
        /*0080*/ 	.short	0x0004
        /*0082*/ 	.short	0x0020
        /*0084*/ 	.byte	0x00, 0xf0, 0x11, 0x00


	//----- nvinfo : EIATTR_KPARAM_INFO
	.align		4
.L_23:
        /*0088*/ 	.byte	0x04, 0x17
        /*008a*/ 	.short	(.L_25 - .L_24)
.L_24:
        /*008c*/ 	.word	0x00000000
        /*0090*/ 	.short	0x0003
        /*0092*/ 	.short	0x0018
        /*0094*/ 	.byte	0x00, 0xf5, 0x21, 0x00


	//----- nvinfo : EIATTR_KPARAM_INFO
	.align		4
.L_25:
        /*0098*/ 	.byte	0x04, 0x17
        /*009a*/ 	.short	(.L_27 - .L_26)
.L_26:
        /*009c*/ 	.word	0x00000000
        /*00a0*/ 	.short	0x0002
        /*00a2*/ 	.short	0x0010
        /*00a4*/ 	.byte	0x00, 0xf5, 0x21, 0x00


	//----- nvinfo : EIATTR_KPARAM_INFO
	.align		4
.L_27:
        /*00a8*/ 	.byte	0x04, 0x17
        /*00aa*/ 	.short	(.L_29 - .L_28)
.L_28:
        /*00ac*/ 	.word	0x00000000
        /*00b0*/ 	.short	0x0001
        /*00b2*/ 	.short	0x0008
        /*00b4*/ 	.byte	0x00, 0xf5, 0x21, 0x00


	//----- nvinfo : EIATTR_KPARAM_INFO
	.align		4
.L_29:
        /*00b8*/ 	.byte	0x04, 0x17
        /*00ba*/ 	.short	(.L_31 - .L_30)
.L_30:
        /*00bc*/ 	.word	0x00000000
        /*00c0*/ 	.short	0x0000
        /*00c2*/ 	.short	0x0000
        /*00c4*/ 	.byte	0x00, 0xf0, 0x21, 0x00


	//----- nvinfo : EIATTR_SPARSE_MMA_MASK
	.align		4
.L_31:
        /*00c8*/ 	.byte	0x03, 0x50
        /*00ca*/ 	.short	0x0000


	//----- nvinfo : EIATTR_MAXREG_COUNT
	.align		4
        /*00cc*/ 	.byte	0x03, 0x1b
        /*00ce*/ 	.short	0x00ff


	//----- nvinfo : EIATTR_MERCURY_ISA_VERSION
	.align		4
        /*00d0*/ 	.byte	0x03, 0x5f
        /*00d2*/ 	.short	0x0101


	//----- nvinfo : EIATTR_VRC_CTA_INIT_COUNT
	.align		4
        /*00d4*/ 	.byte	0x02, 0x4a
	.zero		1
	.zero		1


	//----- nvinfo : EIATTR_EXIT_INSTR_OFFSETS
	.align		4
        /*00d8*/ 	.byte	0x04, 0x1c
        /*00da*/ 	.short	(.L_33 - .L_32)


	//   ....[0]....
.L_32:
        /*00dc*/ 	.word	0x00000060


	//   ....[1]....
        /*00e0*/ 	.word	0x00000230


	//   ....[2]....
        /*00e4*/ 	.word	0x000029c0


	//----- nvinfo : EIATTR_CRS_STACK_SIZE
	.align		4
.L_33:
        /*00e8*/ 	.byte	0x04, 0x1e
        /*00ea*/ 	.short	(.L_35 - .L_34)
.L_34:
        /*00ec*/ 	.word	0x00000000


	//----- nvinfo : EIATTR_CBANK_PARAM_SIZE
	.align		4
.L_35:
        /*00f0*/ 	.byte	0x03, 0x19
        /*00f2*/ 	.short	0x0040


	//----- nvinfo : EIATTR_PARAM_CBANK
	.align		4
        /*00f4*/ 	.byte	0x04, 0x0a
        /*00f6*/ 	.short	(.L_37 - .L_36)
	.align		4
.L_36:
        /*00f8*/ 	.word	index@(.nv.constant0._Z19knn_kernel_distancemPKiPdPiiiiiiiii)
        /*00fc*/ 	.short	0x0380
        /*00fe*/ 	.short	0x0040


	//----- nvinfo : EIATTR_SW_WAR
	.align		4
.L_37:
        /*0100*/ 	.byte	0x04, 0x36
        /*0102*/ 	.short	(.L_39 - .L_38)
.L_38:
        /*0104*/ 	.word	0x00000008
.L_39:


//--------------------- .nv.callgraph             --------------------------
	.section	.nv.callgraph,"",@"SHT_CUDA_CALLGRAPH"
	.align	4
	.sectionentsize	8
	.align		4
        /*0000*/ 	.word	0x00000000
	.align		4
        /*0004*/ 	.word	0xffffffff
	.align		4
        /*0008*/ 	.word	0x00000000
	.align		4
        /*000c*/ 	.word	0xfffffffe
	.align		4
        /*0010*/ 	.word	0x00000000
	.align		4
        /*0014*/ 	.word	0xfffffffd
	.align		4
        /*0018*/ 	.word	0x00000000
	.align		4
        /*001c*/ 	.word	0xfffffffc


//--------------------- .text._Z19knn_kernel_distancemPKiPdPiiiiiiiii --------------------------
	.section	.text._Z19knn_kernel_distancemPKiPdPiiiiiiiii,"ax",@progbits
	.align	128
        .global         _Z19knn_kernel_distancemPKiPdPiiiiiiiii
        .type           _Z19knn_kernel_distancemPKiPdPiiiiiiiii,@function
        .size           _Z19knn_kernel_distancemPKiPdPiiiiiiiii,(.L_x_36 - _Z19knn_kernel_distancemPKiPdPiiiiiiiii)
        .other          _Z19knn_kernel_distancemPKiPdPiiiiiiiii,@"STO_CUDA_ENTRY STV_DEFAULT"
_Z19knn_kernel_distancemPKiPdPiiiiiiiii:
.text._Z19knn_kernel_distancemPKiPdPiiiiiiiii:
[----:B------:R-:W-:Y:S01]  /*0000*/  LDC R1, c[0x0][0x37c] ;  /* 0x0000df00ff017b82 */ /* 0x000fe20000000800 */
[----:B------:R-:W0:Y:S07]  /*0010*/  S2R R10, SR_TID.X ;  /* 0x00000000000a7919 */ /* 0x000e2e0000002100 */
[----:B------:R-:W0:Y:S08]  /*0020*/  S2UR UR7, SR_CTAID.X ;  /* 0x00000000000779c3 */ /* 0x000e300000002500 */
[----:B------:R-:W0:Y:S02]  /*0030*/  LDC R15, c[0x0][0x360] ;  /* 0x0000d800ff0f7b82 */ /* 0x000e240000000800 */
[----:B0-----:R-:W-:-:S05]  /*0040*/  IMAD R11, R15, UR7, R10 ;  /* 0x000000070f0b7c24 */ /* 0x001fca000f8e020a */
[----:B------:R-:W-:-:S13]  /*0050*/  ISETP.GT.AND P0, PT, R11, 0x20000, PT ;  /* 0x000200000b00780c */ /* 0x000fda0003f04270 */
[----:B------:R-:W-:Y:S05]  /*0060*/  @P0 EXIT ;  /* 0x000000000000094d */ /* 0x000fea0003800000 */
[----:B------:R-:W0:Y:S01]  /*0070*/  LDCU UR5, c[0x0][0x3b8] ;  /* 0x00007700ff0577ac */ /* 0x000e220008000800 */
[----:B------:R-:W1:Y:S01]  /*0080*/  LDC.64 R4, c[0x0][0x388] ;  /* 0x0000e200ff047b82 */ /* 0x000e620000000a00 */
[----:B------:R-:W2:Y:S01]  /*0090*/  LDCU.64 UR10, c[0x0][0x380] ;  /* 0x00007000ff0a77ac */ /* 0x000ea20008000a00 */
[----:B------:R-:W3:Y:S01]  /*00a0*/  LDCU.64 UR8, c[0x0][0x358] ;  /* 0x00006b00ff0877ac */ /* 0x000ee20008000a00 */
[----:B------:R-:W4:Y:S01]  /*00b0*/  LDCU UR6, c[0x0][0x3b4] ;  /* 0x00007680ff0677ac */ /* 0x000f220008000800 */
[----:B0-----:R-:W-:-:S06]  /*00c0*/  USHF.L.U32 UR5, UR5, 0x11, URZ ;  /* 0x0000001105057899 */ /* 0x001fcc00080006ff */
[----:B------:R-:W-:-:S04]  /*00d0*/  VIADD R14, R11, UR5 ;  /* 0x000000050b0e7c36 */ /* 0x000fc80008000000 */
[----:B-1----:R-:W-:-:S03]  /*00e0*/  IMAD.WIDE R4, R14, 0x4, R4 ;  /* 0x000000040e047825 */ /* 0x002fc600078e0204 */
[----:B--2---:R-:W-:Y:S02]  /*00f0*/  IADD3 R6, P0, PT, R4, UR10, RZ ;  /* 0x0000000a04067c10 */ /* 0x004fe4000ff1e0ff */
[----:B---3--:R-:W2:Y:S02]  /*0100*/  LDG.E.CONSTANT R0, desc[UR8][R4.64] ;  /* 0x0000000804007981 */ /* 0x008ea4000c1e9900 */
[----:B------:R-:W-:Y:S01]  /*0110*/  IADD3.X R7, PT, PT, R5, UR11, RZ, P0, !PT ;  /* 0x0000000b05077c10 */ /* 0x000fe200087fe4ff */
[----:B------:R-:W2:Y:S04]  /*0120*/  LDCU.64 UR10, c[0x0][0x3a8] ;  /* 0x00007500ff0a77ac */ /* 0x000ea80008000a00 */
[----:B------:R-:W3:Y:S01]  /*0130*/  LDG.E.CONSTANT R6, desc[UR8][R6.64] ;  /* 0x0000000806067981 */ /* 0x000ee2000c1e9900 */
[----:B----4-:R-:W-:-:S13]  /*0140*/  ISETP.GE.U32.AND P0, PT, R10, UR6, PT ;  /* 0x000000060a007c0c */ /* 0x010fda000bf06070 */
[----:B------:R-:W0:Y:S01]  /*0150*/  @!P0 S2R R13, SR_CgaCtaId ;  /* 0x00000000000d8919 */ /* 0x000e220000008800 */
[----:B------:R-:W1:Y:S01]  /*0160*/  @P0 LDC.64 R8, c[0x0][0x390] ;  /* 0x0000e400ff080b82 */ /* 0x000e620000000a00 */
[----:B------:R-:W-:Y:S01]  /*0170*/  ISETP.NE.AND P1, PT, R10, RZ, PT ;  /* 0x000000ff0a00720c */ /* 0x000fe20003f25270 */
[----:B--2---:R-:W-:-:S04]  /*0180*/  VIADD R0, R0, -UR10 ;  /* 0x8000000a00007c36 */ /* 0x004fc80008000000 */
[----:B------:R-:W-:Y:S02]  /*0190*/  IMAD R0, R0, R0, RZ ;  /* 0x0000000000007224 */ /* 0x000fe400078e02ff */
[----:B---3--:R-:W-:-:S04]  /*01a0*/  VIADD R3, R6, -UR11 ;  /* 0x8000000b06037c36 */ /* 0x008fc80008000000 */
[----:B------:R-:W-:Y:S01]  /*01b0*/  IMAD R3, R3, R3, R0 ;  /* 0x0000000303037224 */ /* 0x000fe200078e0200 */
[----:B------:R-:W-:-:S05]  /*01c0*/  @!P0 MOV R0, 0x400 ;  /* 0x0000040000008802 */ /* 0x000fca0000000f00 */
[----:B------:R-:W2:Y:S01]  /*01d0*/  I2F.F64.U32 R2, R3 ;  /* 0x0000000300027312 */ /* 0x000ea20000201800 */
[----:B0-----:R-:W-:Y:S01]  /*01e0*/  @!P0 LEA R0, R13, R0, 0x18 ;  /* 0x000000000d008211 */ /* 0x001fe200078ec0ff */
[----:B-1----:R-:W-:-:S04]  /*01f0*/  @P0 IMAD.WIDE R6, R11, 0x8, R8 ;  /* 0x000000080b060825 */ /* 0x002fc800078e0208 */
[----:B------:R-:W-:-:S05]  /*0200*/  @!P0 IMAD R13, R10, 0x8, R0 ;  /* 0x000000080a0d8824 */ /* 0x000fca00078e0200 */
[----:B--2---:R0:W-:Y:S04]  /*0210*/  @!P0 STS.64 [R13], R2 ;  /* 0x000000020d008388 */ /* 0x0041e80000000a00 */
[----:B------:R0:W-:Y:S01]  /*0220*/  @P0 STG.E.64 desc[UR8][R6.64], R2 ;  /* 0x0000000206000986 */ /* 0x0001e2000c101b08 */
[----:B------:R-:W-:Y:S05]  /*0230*/  @P1 EXIT ;  /* 0x000000000000194d */ /* 0x000fea0003800000 */
[----:B0-----:R-:W0:Y:S01]  /*0240*/  S2R R3, SR_CgaCtaId ;  /* 0x0000000000037919 */ /* 0x001e220000008800 */
[----:B------:R-:W-:Y:S01]  /*0250*/  MOV R0, 0x400 ;  /* 0x0000040000007802 */ /* 0x000fe20000000f00 */
[----:B------:R-:W-:Y:S01]  /*0260*/  IMAD.MOV.U32 R7, RZ, RZ, R15 ;  /* 0x000000ffff077224 */ /* 0x000fe200078e000f */
[----:B------:R-:W-:Y:S02]  /*0270*/  LOP3.LUT P0, R6, R15, 0x3, RZ, 0xc0, !PT ;  /* 0x000000030f067812 */ /* 0x000fe4000780c0ff */
[--C-:B------:R-:W-:Y:S02]  /*0280*/  SHF.R.S32.HI R12, RZ, 0x1f, R14.reuse ;  /* 0x0000001fff0c7819 */ /* 0x100fe4000001140e */
[----:B0-----:R-:W-:Y:S01]  /*0290*/  LEA R10, R3, R0, 0x18 ;  /* 0x00000000030a7211 */ /* 0x001fe200078ec0ff */
[----:B------:R-:W-:-:S04]  /*02a0*/  IMAD.MOV.U32 R0, RZ, RZ, R14 ;  /* 0x000000ffff007224 */ /* 0x000fc800078e000e */
[----:B------:R0:W1:Y:S04]  /*02b0*/  LDS.64 R2, [R10] ;  /* 0x000000000a027984 */ /* 0x0000680000000a00 */
[----:B------:R-:W-:Y:S05]  /*02c0*/  @!P0 BRA `(.L_x_0) ;  /* 0x0000000000d88947 */ /* 0x000fea0003800000 */
[----:B------:R-:W2:Y:S01]  /*02d0*/  LDCU.64 UR10, c[0x0][0x388] ;  /* 0x00007100ff0a77ac */ /* 0x000ea20008000a00 */
[C-C-:B------:R-:W-:Y:S01]  /*02e0*/  IMAD R0, R15.reuse, UR7, R15.reuse ;  /* 0x000000070f007c24 */ /* 0x140fe2000f8e020f */
[----:B------:R-:W-:Y:S01]  /*02f0*/  IADD3 RZ, P1, PT, R14, -UR5, RZ ;  /* 0x800000050eff7c10 */ /* 0x000fe2000ff3e0ff */
[----:B------:R-:W-:Y:S01]  /*0300*/  IMAD R9, R15, 0x8, R10 ;  /* 0x000000080f097824 */ /* 0x000fe200078e020a */
[----:B------:R-:W3:Y:S01]  /*0310*/  LDCU UR12, c[0x0][0x3a4] ;  /* 0x00007480ff0c77ac */ /* 0x000ee20008000800 */
[----:B------:R-:W-:Y:S02]  /*0320*/  VIADD R13, R0, UR5 ;  /* 0x00000005000d7c36 */ /* 0x000fe40008000000 */
[----:B------:R-:W-:Y:S01]  /*0330*/  IMAD.MOV R22, RZ, RZ, -R6 ;  /* 0x000000ffff167224 */ /* 0x000fe200078e0a06 */
[----:B------:R-:W-:Y:S01]  /*0340*/  USHF.R.S32.HI UR4, URZ, 0x1f, UR5 ;  /* 0x0000001fff047899 */ /* 0x000fe20008011405 */
[----:B------:R-:W-:Y:S01]  /*0350*/  VIADD R6, R9, 0xfffffff8 ;  /* 0xfffffff809067836 */ /* 0x000fe20000000000 */
[----:B------:R-:W4:Y:S01]  /*0360*/  LDCU UR13, c[0x0][0x3a8] ;  /* 0x00007500ff0d77ac */ /* 0x000f220008000800 */
[----:B------:R-:W-:-:S02]  /*0370*/  IMAD.MOV.U32 R7, RZ, RZ, R15 ;  /* 0x000000ffff077224 */ /* 0x000fc400078e000f */
[----:B------:R-:W-:Y:S01]  /*0380*/  IMAD.MOV.U32 R0, RZ, RZ, R14 ;  /* 0x000000ffff007224 */ /* 0x000fe200078e000e */
[----:B------:R-:W-:Y:S01]  /*0390*/  IADD3.X R24, PT, PT, R12, ~UR4, RZ, P1, !PT ;  /* 0x800000040c187c10 */ /* 0x000fe20008ffe4ff */
[----:B------:R-:W0:Y:S01]  /*03a0*/  LDCU UR14, c[0x0][0x3ac] ;  /* 0x00007580ff0e77ac */ /* 0x000e220008000800 */
[C---:B--2---:R-:W-:Y:S01]  /*03b0*/  LEA R8, P0, R14.reuse, UR10, 0x2 ;  /* 0x0000000a0e087c11 */ /* 0x044fe2000f8010ff */
[----:B------:R-:W2:Y:S03]  /*03c0*/  LDCU UR6, c[0x0][0x3b4] ;  /* 0x00007680ff0677ac */ /* 0x000ea60008000800 */
[----:B------:R-:W-:Y:S01]  /*03d0*/  LEA.HI.X R11, R14, UR11, R12, 0x2, P0 ;  /* 0x0000000b0e0b7c11 */ /* 0x000fe200080f140c */
[----:B---3--:R-:W-:Y:S01]  /*03e0*/  VIADD R23, R13, -UR12 ;  /* 0x8000000c0d177c36 */ /* 0x008fe20008000000 */
[----:B------:R-:W-:Y:S01]  /*03f0*/  IADD3 R8, P0, PT, R8, -0x4, RZ ;  /* 0xfffffffc08087810 */ /* 0x000fe20007f1e0ff */
[----:B------:R-:W3:Y:S03]  /*0400*/  LDCU.64 UR10, c[0x0][0x380] ;  /* 0x00007000ff0a77ac */ /* 0x000ee60008000a00 */
[----:B----4-:R-:W-:-:S09]  /*0410*/  IADD3.X R9, PT, PT, R11, -0x1, RZ, P0, !PT ;  /* 0xffffffff0b097810 */ /* 0x010fd200007fe4ff */
.L_x_3:
[----:B--2---:R-:W-:Y:S01]  /*0420*/  ISETP.GT.AND P0, PT, R7, UR6, PT ;  /* 0x0000000607007c0c */ /* 0x004fe2000bf04270 */
[----:B------:R-:W-:-:S12]  /*0430*/  VIADD R18, R14, -UR5 ;  /* 0x800000050e127c36 */ /* 0x000fd80008000000 */
[----:B0-----:R-:W1:Y:S01]  /*0440*/  @!P0 LDS.64 R10, [R6] ;  /* 0x00000000060a8984 */ /* 0x001e620000000a00 */
[----:B------:R-:W0:Y:S01]  /*0450*/  @P0 LDC.64 R16, c[0x0][0x390] ;  /* 0x0000e400ff100b82 */ /* 0x000e220000000a00 */
[----:B------:R-:W-:-:S04]  /*0460*/  @P0 IADD3 R18, P1, PT, R7, R18, RZ ;  /* 0x0000001207120210 */ /* 0x000fc80007f3e0ff */
[----:B------:R-:W-:Y:S02]  /*0470*/  @P0 LEA.HI.X.SX32 R19, R7, R24, 0x1, P1 ;  /* 0x0000001807130211 */ /* 0x000fe400008f0eff */
[----:B0-----:R-:W-:-:S04]  /*0480*/  @P0 LEA R16, P1, R18, R16, 0x3 ;  /* 0x0000001012100211 */ /* 0x001fc800078218ff */
[----:B------:R-:W-:-:S05]  /*0490*/  @P0 LEA.HI.X R17, R18, R17, R19, 0x3, P1 ;  /* 0x0000001112110211 */ /* 0x000fca00008f1c13 */
[----:B------:R-:W1:Y:S01]  /*04a0*/  @P0 LDG.E.64 R10, desc[UR8][R16.64+-0x8] ;  /* 0xfffff808100a0981 */ /* 0x000e62000c1e1b00 */
[----:B------:R-:W-:Y:S01]  /*04b0*/  ISETP.NE.AND P0, PT, R23, 0x1, PT ;  /* 0x000000011700780c */ /* 0x000fe20003f05270 */
[----:B------:R-:W-:Y:S01]  /*04c0*/  IMAD.WIDE R20, R7, 0x4, R8 ;  /* 0x0000000407147825 */ /* 0x000fe200078e0208 */
[----:B------:R-:W-:Y:S01]  /*04d0*/  BSSY.RECONVERGENT B0, `(.L_x_1) ;  /* 0x000000d000007945 */ /* 0x000fe20003800200 */
[----:B------:R-:W-:Y:S02]  /*04e0*/  PLOP3.LUT P1, PT, PT, PT, PT, 0x8, 0x80 ;  /* 0x000000000080781c */ /* 0x000fe40003f2e170 */
[----:B------:R-:W-:Y:S01]  /*04f0*/  VIADD R22, R22, 0x1 ;  /* 0x0000000116167836 */ /* 0x000fe20000000000 */
[----:B---3--:R-:W-:-:S04]  /*0500*/  IADD3 R18, P3, PT, R20, UR10, RZ ;  /* 0x0000000a14127c10 */ /* 0x008fc8000ff7e0ff */
[----:B------:R-:W-:Y:S02]  /*0510*/  ISETP.NE.AND P2, PT, R22, RZ, PT ;  /* 0x000000ff1600720c */ /* 0x000fe40003f45270 */
[----:B------:R-:W-:Y:S01]  /*0520*/  IADD3.X R19, PT, PT, R21, UR11, RZ, P3, !PT ;  /* 0x0000000b15137c10 */ /* 0x000fe20009ffe4ff */
[----:B-1----:R-:W-:-:S14]  /*0530*/  DSETP.GEU.OR P0, PT, R10, R2, !P0 ;  /* 0x000000020a00722a */ /* 0x002fdc000470e400 */
[----:B------:R-:W-:Y:S05]  /*0540*/  @P0 BRA `(.L_x_2) ;  /* 0x0000000000140947 */ /* 0x000fea0003800000 */
[----:B------:R-:W2:Y:S02]  /*0550*/  LDG.E.CONSTANT R20, desc[UR8][R20.64] ;  /* 0x0000000814147981 */ /* 0x000ea4000c1e9900 */
[----:B--2---:R-:W-:-:S13]  /*0560*/  ISETP.NE.AND P0, PT, R20, UR13, PT ;  /* 0x0000000d14007c0c */ /* 0x004fda000bf05270 */
[----:B------:R-:W-:Y:S05]  /*0570*/  @!P0 BRA `(.L_x_2) ;  /* 0x0000000000088947 */ /* 0x000fea0003800000 */
[----:B------:R-:W2:Y:S02]  /*0580*/  LDG.E.CONSTANT R18, desc[UR8][R18.64] ;  /* 0x0000000812127981 */ /* 0x000ea4000c1e9900 */
[----:B--2---:R-:W-:-:S13]  /*0590*/  ISETP.NE.AND P1, PT, R18, UR14, PT ;  /* 0x0000000e12007c0c */ /* 0x004fda000bf25270 */
.L_x_2:
[----:B------:R-:W-:Y:S05]  /*05a0*/  BSYNC.RECONVERGENT B0 ;  /* 0x0000000000007941 */ /* 0x000fea0003800200 */
.L_x_1:
[----:B------:R-:W-:Y:S01]  /*05b0*/  VIADD R13, R13, 0xffffffff ;  /* 0xffffffff0d0d7836 */ /* 0x000fe20000000000 */
[----:B------:R-:W-:Y:S01]  /*05c0*/  FSEL R2, R10, R2, P1 ;  /* 0x000000020a027208 */ /* 0x000fe20000800000 */
[----:B------:R-:W-:Y:S01]  /*05d0*/  VIADD R23, R23, 0xffffffff ;  /* 0xffffffff17177836 */ /* 0x000fe20000000000 */
[----:B------:R-:W-:Y:S01]  /*05e0*/  FSEL R3, R11, R3, P1 ;  /* 0x000000030b037208 */ /* 0x000fe20000800000 */
[----:B------:R-:W-:Y:S01]  /*05f0*/  VIADD R6, R6, 0xfffffff8 ;  /* 0xfffffff806067836 */ /* 0x000fe20000000000 */
[----:B------:R-:W-:Y:S01]  /*0600*/  SEL R0, R13, R0, P1 ;  /* 0x000000000d007207 */ /* 0x000fe20000800000 */
[----:B------:R-:W-:Y:S01]  /*0610*/  VIADD R7, R7, 0xffffffff ;  /* 0xffffffff07077836 */ /* 0x000fe20000000000 */
[----:B------:R-:W-:Y:S06]  /*0620*/  @P2 BRA `(.L_x_3) ;  /* 0xfffffffc007c2947 */ /* 0x000fec000383ffff */
.L_x_0:
[----:B------:R-:W-:-:S13]  /*0630*/  ISETP.GE.U32.AND P0, PT, R15, 0x4, PT ;  /* 0x000000040f00780c */ /* 0x000fda0003f06070 */
[----:B------:R-:W-:Y:S05]  /*0640*/  @!P0 BRA `(.L_x_4) ;  /* 0x0000000400848947 */ /* 0x000fea0003800000 */
[----:B------:R-:W2:Y:S01]  /*0650*/  S2R R9, SR_CgaCtaId ;  /* 0x0000000000097919 */ /* 0x000ea20000008800 */
[----:B------:R-:W-:Y:S01]  /*0660*/  MOV R6, 0x400 ;  /* 0x0000040000067802 */ /* 0x000fe20000000f00 */
[----:B------:R-:W3:Y:S01]  /*0670*/  LDCU UR15, c[0x0][0x3a8] ;  /* 0x00007500ff0f77ac */ /* 0x000ee20008000800 */
[----:B------:R-:W4:Y:S01]  /*0680*/  LDCU UR16, c[0x0][0x3ac] ;  /* 0x00007580ff1077ac */ /* 0x000f220008000800 */
[----:B------:R-:W0:Y:S01]  /*0690*/  LDCU UR6, c[0x0][0x3b4] ;  /* 0x00007680ff0677ac */ /* 0x000e220008000800 */
[----:B------:R-:W0:Y:S01]  /*06a0*/  LDCU UR14, c[0x0][0x3a4] ;  /* 0x00007480ff0e77ac */ /* 0x000e220008000800 */
[----:B------:R-:W0:Y:S01]  /*06b0*/  LDCU.64 UR12, c[0x0][0x380] ;  /* 0x00007000ff0c77ac */ /* 0x000e220008000a00 */
[----:B------:R-:W0:Y:S01]  /*06c0*/  LDCU.64 UR10, c[0x0][0x390] ;  /* 0x00007200ff0a77ac */ /* 0x000e220008000a00 */
[----:B------:R-:W-:Y:S01]  /*06d0*/  USHF.R.S32.HI UR4, URZ, 0x1f, UR5 ;  /* 0x0000001fff047899 */ /* 0x000fe20008011405 */
[----:B0-234-:R-:W-:-:S11]  /*06e0*/  LEA R6, R9, R6, 0x18 ;  /* 0x0000000609067211 */ /* 0x01dfd600078ec0ff */
.L_x_13:
[C---:B------:R-:W-:Y:S01]  /*06f0*/  ISETP.GT.AND P3, PT, R7.reuse, UR6, PT ;  /* 0x0000000607007c0c */ /* 0x040fe2000bf64270 */
[C---:B------:R-:W-:Y:S02]  /*0700*/  IMAD R10, R7.reuse, 0x8, R6 ;  /* 0x00000008070a7824 */ /* 0x040fe400078e0206 */
[C---:B------:R-:W-:Y:S02]  /*0710*/  VIADD R8, R7.reuse, 0xfffffffe ;  /* 0xfffffffe07087836 */ /* 0x040fe40000000000 */
[C---:B------:R-:W-:Y:S02]  /*0720*/  VIADD R9, R7.reuse, 0xfffffffd ;  /* 0xfffffffd07097836 */ /* 0x040fe40000000000 */
[----:B------:R-:W-:Y:S01]  /*0730*/  VIADD R25, R7, 0xffffffff ;  /* 0xffffffff07197836 */ /* 0x000fe20000000000 */
[----:B------:R-:W-:Y:S02]  /*0740*/  ISETP.GT.AND P1, PT, R8, UR6, PT ;  /* 0x0000000608007c0c */ /* 0x000fe4000bf24270 */
[----:B------:R-:W-:-:S02]  /*0750*/  ISETP.GT.AND P0, PT, R9, UR6, PT ;  /* 0x0000000609007c0c */ /* 0x000fc4000bf04270 */
[----:B------:R-:W-:Y:S01]  /*0760*/  SHF.R.S32.HI R9, RZ, 0x1f, R7 ;  /* 0x0000001fff097819 */ /* 0x000fe20000011407 */
[----:B------:R-:W1:Y:S01]  /*0770*/  @!P3 LDS.64 R22, [R10+-0x8] ;  /* 0xfffff8000a16b984 */ /* 0x000e620000000a00 */
[----:B------:R-:W-:Y:S02]  /*0780*/  IADD3 R8, P4, P5, R7, -UR5, R14 ;  /* 0x8000000507087c10 */ /* 0x000fe4000fd9e00e */
[----:B------:R-:W-:Y:S02]  /*0790*/  ISETP.GT.AND P2, PT, R25, UR6, PT ;  /* 0x0000000619007c0c */ /* 0x000fe4000bf44270 */
[----:B------:R-:W-:Y:S02]  /*07a0*/  IADD3.X R9, PT, PT, R9, ~UR4, R12, P4, P5 ;  /* 0x8000000409097c10 */ /* 0x000fe4000a7ea40c */
[C---:B------:R-:W-:Y:S01]  /*07b0*/  LEA R26, P4, R8.reuse, UR10, 0x3 ;  /* 0x0000000a081a7c11 */ /* 0x040fe2000f8818ff */
[----:B------:R-:W0:Y:S03]  /*07c0*/  @!P1 LDS.64 R18, [R10+-0x18] ;  /* 0xffffe8000a129984 */ /* 0x000e260000000a00 */
[----:B------:R-:W-:Y:S01]  /*07d0*/  LEA.HI.X R27, R8, UR11, R9, 0x3, P4 ;  /* 0x0000000b081b7c11 */ /* 0x000fe2000a0f1c09 */
[----:B------:R-:W2:Y:S04]  /*07e0*/  @!P0 LDS.64 R16, [R10+-0x20] ;  /* 0xffffe0000a108984 */ /* 0x000ea80000000a00 */
[----:B------:R3:W4:Y:S04]  /*07f0*/  @!P2 LDS.64 R20, [R10+-0x10] ;  /* 0xfffff0000a14a984 */ /* 0x0007280000000a00 */
[----:B------:R-:W1:Y:S01]  /*0800*/  @P3 LDG.E.64 R22, desc[UR8][R26.64+-0x8] ;  /* 0xfffff8081a163981 */ /* 0x000e62000c1e1b00 */
[----:B------:R-:W-:Y:S01]  /*0810*/  IMAD.IADD R25, R14, 0x1, R25 ;  /* 0x000000010e197824 */ /* 0x000fe200078e0219 */
[----:B------:R-:W-:Y:S02]  /*0820*/  BSSY.RECONVERGENT B0, `(.L_x_5) ;  /* 0x0000012000007945 */ /* 0x000fe40003800200 */
[----:B------:R0:W5:Y:S04]  /*0830*/  @P1 LDG.E.64 R18, desc[UR8][R26.64+-0x18] ;  /* 0xffffe8081a121981 */ /* 0x000168000c1e1b00 */
[----:B------:R0:W5:Y:S01]  /*0840*/  @P0 LDG.E.64 R16, desc[UR8][R26.64+-0x20] ;  /* 0xffffe0081a100981 */ /* 0x000162000c1e1b00 */
[----:B------:R-:W-:Y:S01]  /*0850*/  ISETP.NE.AND P0, PT, R25, UR14, PT ;  /* 0x0000000e19007c0c */ /* 0x000fe2000bf05270 */
[----:B---3--:R-:W-:-:S02]  /*0860*/  IMAD.WIDE R10, R7, 0x4, R4 ;  /* 0x00000004070a7825 */ /* 0x008fc400078e0204 */
[----:B------:R3:W5:Y:S02]  /*0870*/  @P2 LDG.E.64 R20, desc[UR8][R26.64+-0x10] ;  /* 0xfffff0081a142981 */ /* 0x000764000c1e1b00 */
[----:B------:R-:W-:Y:S01]  /*0880*/  VIADD R13, R25, 0xffffffff ;  /* 0xffffffff190d7836 */ /* 0x000fe20000000000 */
[----:B------:R-:W-:-:S04]  /*0890*/  IADD3 R8, P2, PT, R10, UR12, RZ ;  /* 0x0000000c0a087c10 */ /* 0x000fc8000ff5e0ff */
[----:B------:R-:W-:Y:S02]  /*08a0*/  IADD3.X R9, PT, PT, R11, UR13, RZ, P2, !PT ;  /* 0x0000000d0b097c10 */ /* 0x000fe400097fe4ff */
[----:B------:R-:W-:Y:S02]  /*08b0*/  ISETP.NE.AND P1, PT, R13, UR14, PT ;  /* 0x0000000e0d007c0c */ /* 0x000fe4000bf25270 */
[----:B------:R-:W-:Y:S01]  /*08c0*/  PLOP3.LUT P2, PT, PT, PT, PT, 0x8, 0x80 ;  /* 0x000000000080781c */ /* 0x000fe20003f4e170 */
[----:B-1----:R-:W-:-:S14]  /*08d0*/  DSETP.GEU.OR P0, PT, R22, R2, !P0 ;  /* 0x000000021600722a */ /* 0x002fdc000470e400 */
[----:B0-234-:R-:W-:Y:S05]  /*08e0*/  @P0 BRA `(.L_x_6) ;  /* 0x0000000000140947 */ /* 0x01dfea0003800000 */
[----:B------:R-:W2:Y:S02]  /*08f0*/  LDG.E.CONSTANT R24, desc[UR8][R10.64+-0x4] ;  /* 0xfffffc080a187981 */ /* 0x000ea4000c1e9900 */
[----:B--2---:R-:W-:-:S13]  /*0900*/  ISETP.NE.AND P0, PT, R24, UR15, PT ;  /* 0x0000000f18007c0c */ /* 0x004fda000bf05270 */
[----:B------:R-:W-:Y:S05]  /*0910*/  @!P0 BRA `(.L_x_6) ;  /* 0x0000000000088947 */ /* 0x000fea0003800000 */
[----:B------:R-:W2:Y:S02]  /*0920*/  LDG.E.CONSTANT R24, desc[UR8][R8.64+-0x4] ;  /* 0xfffffc0808187981 */ /* 0x000ea4000c1e9900 */
[----:B--2---:R-:W-:-:S13]  /*0930*/  ISETP.NE.AND P2, PT, R24, UR16, PT ;  /* 0x0000001018007c0c */ /* 0x004fda000bf45270 */
.L_x_6:
[----:B------:R-:W-:Y:S05]  /*0940*/  BSYNC.RECONVERGENT B0 ;  /* 0x0000000000007941 */ /* 0x000fea0003800200 */
.L_x_5:
[----:B------:R-:W-:Y:S01]  /*0950*/  FSEL R2, R22, R2, P2 ;  /* 0x0000000216027208 */ /* 0x000fe20001000000 */
[----:B------:R-:W-:Y:S01]  /*0960*/  BSSY.RECONVERGENT B0, `(.L_x_7) ;  /* 0x000000c000007945 */ /* 0x000fe20003800200 */
[----:B------:R-:W-:Y:S01]  /*0970*/  FSEL R3, R23, R3, P2 ;  /* 0x0000000317037208 */ /* 0x000fe20001000000 */
[----:B------:R-:W-:Y:S01]  /*0980*/  VIADD R23, R25, 0xfffffffe ;  /* 0xfffffffe19177836 */ /* 0x000fe20000000000 */
[----:B------:R-:W-:-:S04]  /*0990*/  PLOP3.LUT P3, PT, PT, PT, PT, 0x8, 0x80 ;  /* 0x000000000080781c */ /* 0x000fc80003f6e170 */
[----:B-----5:R-:W-:Y:S01]  /*09a0*/  DSETP.GEU.OR P0, PT, R20, R2, !P1 ;  /* 0x000000021400722a */ /* 0x020fe20004f0e400 */
[----:B------:R-:W-:-:S13]  /*09b0*/  ISETP.NE.AND P1, PT, R23, UR14, PT ;  /* 0x0000000e17007c0c */ /* 0x000fda000bf25270 */
[----:B------:R-:W-:Y:S05]  /*09c0*/  @P0 BRA `(.L_x_8) ;  /* 0x0000000000140947 */ /* 0x000fea0003800000 */
[----:B------:R-:W2:Y:S02]  /*09d0*/  LDG.E.CONSTANT R22, desc[UR8][R10.64+-0x8] ;  /* 0xfffff8080a167981 */ /* 0x000ea4000c1e9900 */
[----:B--2---:R-:W-:-:S13]  /*09e0*/  ISETP.NE.AND P0, PT, R22, UR15, PT ;  /* 0x0000000f16007c0c */ /* 0x004fda000bf05270 */
[----:B------:R-:W-:Y:S05]  /*09f0*/  @!P0 BRA `(.L_x_8) ;  /* 0x0000000000088947 */ /* 0x000fea0003800000 */
[----:B------:R-:W2:Y:S02]  /*0a00*/  LDG.E.CONSTANT R22, desc[UR8][R8.64+-0x8] ;  /* 0xfffff80808167981 */ /* 0x000ea4000c1e9900 */
[----:B--2---:R-:W-:-:S13]  /*0a10*/  ISETP.NE.AND P3, PT, R22, UR16, PT ;  /* 0x0000001016007c0c */ /* 0x004fda000bf65270 */
.L_x_8:
[----:B------:R-:W-:Y:S05]  /*0a20*/  BSYNC.RECONVERGENT B0 ;  /* 0x0000000000007941 */ /* 0x000fea0003800200 */
.L_x_7:
[----:B------:R-:W-:Y:S01]  /*0a30*/  FSEL R2, R20, R2, P3 ;  /* 0x0000000214027208 */ /* 0x000fe20001800000 */
[----:B------:R-:W-:Y:S01]  /*0a40*/  BSSY.RECONVERGENT B0, `(.L_x_9) ;  /* 0x000000c000007945 */ /* 0x000fe20003800200 */
[----:B------:R-:W-:Y:S01]  /*0a50*/  FSEL R3, R21, R3, P3 ;  /* 0x0000000315037208 */ /* 0x000fe20001800000 */
[----:B------:R-:W-:Y:S01]  /*0a60*/  VIADD R21, R25, 0xfffffffd ;  /* 0xfffffffd19157836 */ /* 0x000fe20000000000 */
[----:B------:R-:W-:-:S04]  /*0a70*/  PLOP3.LUT P4, PT, PT, PT, PT, 0x8, 0x80 ;  /* 0x000000000080781c */ /* 0x000fc80003f8e170 */
[----:B------:R-:W-:Y:S01]  /*0a80*/  DSETP.GEU.OR P0, PT, R18, R2, !P1 ;  /* 0x000000021200722a */ /* 0x000fe20004f0e400 */
[----:B------:R-:W-:-:S13]  /*0a90*/  ISETP.NE.AND P1, PT, R21, UR14, PT ;  /* 0x0000000e15007c0c */ /* 0x000fda000bf25270 */
[----:B------:R-:W-:Y:S05]  /*0aa0*/  @P0 BRA `(.L_x_10) ;  /* 0x0000000000140947 */ /* 0x000fea0003800000 */
[----:B------:R-:W2:Y:S02]  /*0ab0*/  LDG.E.CONSTANT R20, desc[UR8][R10.64+-0xc] ;  /* 0xfffff4080a147981 */ /* 0x000ea4000c1e9900 */
[----:B--2---:R-:W-:-:S13]  /*0ac0*/  ISETP.NE.AND P0, PT, R20, UR15, PT ;  /* 0x0000000f14007c0c */ /* 0x004fda000bf05270 */
[----:B------:R-:W-:Y:S05]  /*0ad0*/  @!P0 BRA `(.L_x_10) ;  /* 0x0000000000088947 */ /* 0x000fea0003800000 */
[----:B------:R-:W2:Y:S02]  /*0ae0*/  LDG.E.CONSTANT R20, desc[UR8][R8.64+-0xc] ;  /* 0xfffff40808147981 */ /* 0x000ea4000c1e9900 */
[----:B--2---:R-:W-:-:S13]  /*0af0*/  ISETP.NE.AND P4, PT, R20, UR16, PT ;  /* 0x0000001014007c0c */ /* 0x004fda000bf85270 */
.L_x_10:
[----:B------:R-:W-:Y:S05]  /*0b00*/  BSYNC.RECONVERGENT B0 ;  /* 0x0000000000007941 */ /* 0x000fea0003800200 */
.L_x_9:
[----:B------:R-:W-:Y:S01]  /*0b10*/  FSEL R2, R18, R2, P4 ;  /* 0x0000000212027208 */ /* 0x000fe20002000000 */
[----:B------:R-:W-:Y:S01]  /*0b20*/  BSSY.RECONVERGENT B0, `(.L_x_11) ;  /* 0x000000e000007945 */ /* 0x000fe20003800200 */
[----:B------:R-:W-:Y:S01]  /*0b30*/  FSEL R3, R19, R3, P4 ;  /* 0x0000000313037208 */ /* 0x000fe20002000000 */
[----:B------:R-:W-:Y:S01]  /*0b40*/  VIADD R7, R7, 0xfffffffc ;  /* 0xfffffffc07077836 */ /* 0x000fe20000000000 */
[----:B------:R-:W-:-:S04]  /*0b50*/  SEL R0, R25, R0, P2 ;  /* 0x0000000019007207 */ /* 0x000fc80001000000 */
[----:B------:R-:W-:Y:S01]  /*0b60*/  DSETP.GEU.OR P0, PT, R16, R2, !P1 ;  /* 0x000000021000722a */ /* 0x000fe20004f0e400 */
[----:B------:R-:W-:Y:S02]  /*0b70*/  SEL R0, R13, R0, P3 ;  /* 0x000000000d007207 */ /* 0x000fe40001800000 */
[----:B------:R-:W-:Y:S02]  /*0b80*/  PLOP3.LUT P1, PT, PT, PT, PT, 0x8, 0x80 ;  /* 0x000000000080781c */ /* 0x000fe40003f2e170 */
[----:B------:R-:W-:-:S09]  /*0b90*/  SEL R0, R23, R0, P4 ;  /* 0x0000000017007207 */ /* 0x000fd20002000000 */
[----:B------:R-:W-:Y:S05]  /*0ba0*/  @P0 BRA `(.L_x_12) ;  /* 0x0000000000140947 */ /* 0x000fea0003800000 */
[----:B------:R-:W2:Y:S02]  /*0bb0*/  LDG.E.CONSTANT R10, desc[UR8][R10.64+-0x10] ;  /* 0xfffff0080a0a7981 */ /* 0x000ea4000c1e9900 */
[----:B--2---:R-:W-:-:S13]  /*0bc0*/  ISETP.NE.AND P0, PT, R10, UR15, PT ;  /* 0x0000000f0a007c0c */ /* 0x004fda000bf05270 */
[----:B------:R-:W-:Y:S05]  /*0bd0*/  @!P0 BRA `(.L_x_12) ;  /* 0x0000000000088947 */ /* 0x000fea0003800000 */
[----:B------:R-:W2:Y:S02]  /*0be0*/  LDG.E.CONSTANT R8, desc[UR8][R8.64+-0x10] ;  /* 0xfffff00808087981 */ /* 0x000ea4000c1e9900 */
[----:B--2---:R-:W-:-:S13]  /*0bf0*/  ISETP.NE.AND P1, PT, R8, UR16, PT ;  /* 0x0000001008007c0c */ /* 0x004fda000bf25270 */
.L_x_12:
[----:B------:R-:W-:Y:S05]  /*0c00*/  BSYNC.RECONVERGENT B0 ;  /* 0x0000000000007941 */ /* 0x000fea0003800200 */
.L_x_11:
[----:B------:R-:W-:Y:S02]  /*0c10*/  ISETP.NE.AND P0, PT, R7, RZ, PT ;  /* 0x000000ff0700720c */ /* 0x000fe40003f05270 */
[----:B------:R-:W-:Y:S02]  /*0c20*/  FSEL R2, R16, R2, P1 ;  /* 0x0000000210027208 */ /* 0x000fe40000800000 */
[----:B------:R-:W-:Y:S02]  /*0c30*/  FSEL R3, R17, R3, P1 ;  /* 0x0000000311037208 */ /* 0x000fe40000800000 */
[----:B------:R-:W-:-:S07]  /*0c40*/  SEL R0, R21, R0, P1 ;  /* 0x0000000015007207 */ /* 0x000fce0000800000 */
[----:B------:R-:W-:Y:S05]  /*0c50*/  @P0 BRA `(.L_x_13) ;  /* 0xfffffff800a40947 */ /* 0x000fea000383ffff */
.L_x_4:
[----:B------:R-:W-:Y:S01]  /*0c60*/  ISETP.GE.U32.AND P0, PT, R15, 0x4, PT ;  /* 0x000000040f00780c */ /* 0x000fe20003f06070 */
[----:B------:R-:W-:Y:S02]  /*0c70*/  IMAD.MOV.U32 R18, RZ, RZ, RZ ;  /* 0x000000ffff127224 */ /* 0x000fe400078e00ff */
[----:B------:R-:W-:-:S10]  /*0c80*/  IMAD.MOV.U32 R13, RZ, RZ, R15 ;  /* 0x000000ffff0d7224 */ /* 0x000fd400078e000f */
[----:B------:R-:W-:Y:S05]  /*0c90*/  @!P0 BRA `(.L_x_14) ;  /* 0x0000000c00e48947 */ /* 0x000fea0003800000 */
[----:B------:R-:W2:Y:S01]  /*0ca0*/  S2R R7, SR_CgaCtaId ;  /* 0x0000000000077919 */ /* 0x000ea20000008800 */
[----:B------:R-:W-:Y:S01]  /*0cb0*/  MOV R20, 0x400 ;  /* 0x0000040000147802 */ /* 0x000fe20000000f00 */
[----:B------:R-:W-:Y:S01]  /*0cc0*/  IMAD.MOV.U32 R18, RZ, RZ, RZ ;  /* 0x000000ffff127224 */ /* 0x000fe200078e00ff */
[----:B------:R-:W3:Y:S01]  /*0cd0*/  LDCU UR6, c[0x0][0x3b4] ;  /* 0x00007680ff0677ac */ /* 0x000ee20008000800 */
[----:B------:R-:W-:Y:S01]  /*0ce0*/  IMAD.MOV.U32 R13, RZ, RZ, R15 ;  /* 0x000000ffff0d7224 */ /* 0x000fe200078e000f */
[----:B------:R-:W4:Y:S01]  /*0cf0*/  LDCU.64 UR12, c[0x0][0x380] ;  /* 0x00007000ff0c77ac */ /* 0x000f220008000a00 */
[----:B------:R-:W0:Y:S01]  /*0d00*/  LDCU.64 UR14, c[0x0][0x3a8] ;  /* 0x00007500ff0e77ac */ /* 0x000e220008000a00 */
[----:B------:R-:W0:Y:S01]  /*0d10*/  LDCU.64 UR10, c[0x0][0x390] ;  /* 0x00007200ff0a77ac */ /* 0x000e220008000a00 */
[----:B------:R-:W-:Y:S01]  /*0d20*/  UMOV UR4, URZ ;  /* 0x000000ff00047c82 */ /* 0x000fe20008000000 */
[----:B0-234-:R-:W-:-:S07]  /*0d30*/  LEA R20, R7, R20, 0x18 ;  /* 0x0000001407147211 */ /* 0x01dfce00078ec0ff */
.L_x_26:
[C---:B------:R-:W-:Y:S01]  /*0d40*/  ISETP.GT.AND P0, PT, R13.reuse, UR6, PT ;  /* 0x000000060d007c0c */ /* 0x040fe2000bf04270 */
[C---:B------:R-:W-:Y:S01]  /*0d50*/  IMAD R24, R13.reuse, 0x8, R20 ;  /* 0x000000080d187824 */ /* 0x040fe200078e0214 */
[----:B------:R-:W-:Y:S01]  /*0d60*/  USHF.R.S32.HI UR16, URZ, 0x1f, UR5 ;  /* 0x0000001fff107899 */ /* 0x000fe20008011405 */
[----:B------:R-:W-:Y:S02]  /*0d70*/  SHF.R.S32.HI R19, RZ, 0x1f, R13 ;  /* 0x0000001fff137819 */ /* 0x000fe4000001140d */
[----:B------:R-:W-:-:S04]  /*0d80*/  IADD3 R7, P1, P2, R13, -UR5, R14 ;  /* 0x800000050d077c10 */ /* 0x000fc8000fa3e00e */
[----:B------:R-:W-:Y:S02]  /*0d90*/  IADD3.X R8, PT, PT, R19, ~UR16, R12, P1, P2 ;  /* 0x8000001013087c10 */ /* 0x000fe40008fe440c */
[C---:B------:R-:W-:Y:S02]  /*0da0*/  LEA R6, P1, R7.reuse, UR10, 0x3 ;  /* 0x0000000a07067c11 */ /* 0x040fe4000f8218ff */
[----:B------:R-:W1:Y:S02]  /*0db0*/  @!P0 LDS.64 R16, [R24+-0x8] ;  /* 0xfffff80018108984 */ /* 0x000e640000000a00 */
[----:B------:R-:W-:-:S05]  /*0dc0*/  LEA.HI.X R7, R7, UR11, R8, 0x3, P1 ;  /* 0x0000000b07077c11 */ /* 0x000fca00088f1c08 */
[----:B------:R-:W1:Y:S01]  /*0dd0*/  @P0 LDG.E.64 R16, desc[UR8][R6.64+-0x8] ;  /* 0xfffff80806100981 */ /* 0x000e62000c1e1b00 */
[C---:B------:R-:W-:Y:S01]  /*0de0*/  VIADD R8, R13.reuse, 0xfffffffd ;  /* 0xfffffffd0d087836 */ /* 0x040fe20000000000 */
[----:B------:R-:W-:Y:S01]  /*0df0*/  BSSY.RECONVERGENT B0, `(.L_x_15) ;  /* 0x0000037000007945 */ /* 0x000fe20003800200 */
[----:B------:R-:W-:-:S03]  /*0e00*/  VIADD R21, R13, 0xffffffff ;  /* 0xffffffff0d157836 */ /* 0x000fc60000000000 */
[----:B------:R-:W-:Y:S02]  /*0e10*/  ISETP.GT.AND P1, PT, R8, UR6, PT ;  /* 0x0000000608007c0c */ /* 0x000fe4000bf24270 */
[----:B------:R-:W-:Y:S01]  /*0e20*/  ISETP.GT.AND P2, PT, R21, UR6, PT ;  /* 0x0000000615007c0c */ /* 0x000fe2000bf44270 */
[----:B------:R-:W-:-:S10]  /*0e30*/  IMAD.IADD R21, R14, 0x1, R21 ;  /* 0x000000010e157824 */ /* 0x000fd400078e0215 */
[----:B------:R0:W2:Y:S01]  /*0e40*/  @!P1 LDS.64 R8, [R24+-0x20] ;  /* 0xffffe00018089984 */ /* 0x0000a20000000a00 */
[----:B-1----:R-:W-:-:S06]  /*0e50*/  DSETP.GT.AND P0, PT, R16, R2, PT ;  /* 0x000000021000722a */ /* 0x002fcc0003f04000 */
[----:B------:R-:W-:-:S14]  /*0e60*/  DSETP.GEU.OR P0, PT, R16, R10, !P0 ;  /* 0x0000000a1000722a */ /* 0x000fdc000470e400 */
[----:B0-2---:R-:W-:Y:S05]  /*0e70*/  @P0 BRA `(.L_x_16) ;  /* 0x0000000000b80947 */ /* 0x005fea0003800000 */
[----:B------:R-:W-:-:S04]  /*0e80*/  LEA R30, P0, R13, R4, 0x2 ;  /* 0x000000040d1e7211 */ /* 0x000fc800078010ff */
[----:B------:R-:W-:Y:S02]  /*0e90*/  LEA.HI.X R31, R13, R5, R19, 0x2, P0 ;  /* 0x000000050d1f7211 */ /* 0x000fe400000f1413 */
[----:B------:R-:W-:-:S03]  /*0ea0*/  IADD3 R22, P0, PT, R30, UR12, RZ ;  /* 0x0000000c1e167c10 */ /* 0x000fc6000ff1e0ff */
[----:B------:R-:W2:Y:S01]  /*0eb0*/  LDG.E.CONSTANT R30, desc[UR8][R30.64+-0x4] ;  /* 0xfffffc081e1e7981 */ /* 0x000ea2000c1e9900 */
[----:B------:R-:W-:-:S05]  /*0ec0*/  IADD3.X R23, PT, PT, R31, UR13, RZ, P0, !PT ;  /* 0x0000000d1f177c10 */ /* 0x000fca00087fe4ff */
[----:B------:R-:W3:Y:S01]  /*0ed0*/  LDG.E.CONSTANT R22, desc[UR8][R22.64+-0x4] ;  /* 0xfffffc0816167981 */ /* 0x000ee2000c1e9900 */
[----:B--2---:R-:W-:Y:S02]  /*0ee0*/  VIADD R25, R30, -UR14 ;  /* 0x8000000e1e197c36 */ /* 0x004fe40008000000 */
[----:B---3--:R-:W-:Y:S02]  /*0ef0*/  VIADD R27, R22, -UR15 ;  /* 0x8000000f161b7c36 */ /* 0x008fe40008000000 */
[----:B------:R-:W-:Y:S02]  /*0f00*/  IMAD R25, R25, R25, RZ ;  /* 0x0000001919197224 */ /* 0x000fe400078e02ff */
[----:B------:R-:W-:-:S04]  /*0f10*/  IMAD R27, R27, R27, RZ ;  /* 0x0000001b1b1b7224 */ /* 0x000fc800078e02ff */
[----:B------:R-:W-:-:S04]  /*0f20*/  IMAD.IADD R26, R25, 0x1, R27 ;  /* 0x00000001191a7824 */ /* 0x000fc800078e021b */
[----:B------:R-:W-:-:S05]  /*0f30*/  IMAD.SHL.U32 R26, R26, 0x2, RZ ;  /* 0x000000021a1a7824 */ /* 0x000fca00078e00ff */
[----:B------:R-:W-:-:S04]  /*0f40*/  IABS R28, R26 ;  /* 0x0000001a001c7213 */ /* 0x000fc80000000000 */
[----:B------:R-:W0:Y:S08]  /*0f50*/  I2F.RP R29, R28 ;  /* 0x0000001c001d7306 */ /* 0x000e300000209400 */
[----:B0-----:R-:W0:Y:S02]  /*0f60*/  MUFU.RCP R29, R29 ;  /* 0x0000001d001d7308 */ /* 0x001e240000001000 */
[----:B0-----:R-:W-:-:S06]  /*0f70*/  VIADD R22, R29, 0xffffffe ;  /* 0x0ffffffe1d167836 */ /* 0x001fcc0000000000 */
[----:B------:R0:W1:Y:S01]  /*0f80*/  F2I.FTZ.U32.TRUNC.NTZ R23, R22 ;  /* 0x0000001600177305 */ /* 0x000062000021f000 */
[----:B------:R-:W-:Y:S02]  /*0f90*/  IABS R30, R27 ;  /* 0x0000001b001e7213 */ /* 0x000fe40000000000 */
[----:B------:R-:W-:Y:S01]  /*0fa0*/  IABS R32, R26 ;  /* 0x0000001a00207213 */ /* 0x000fe20000000000 */
[----:B0-----:R-:W-:Y:S02]  /*0fb0*/  IMAD.MOV.U32 R22, RZ, RZ, RZ ;  /* 0x000000ffff167224 */ /* 0x001fe400078e00ff */
[----:B-1----:R-:W-:-:S04]  /*0fc0*/  IMAD.MOV R31, RZ, RZ, -R23 ;  /* 0x000000ffff1f7224 */ /* 0x002fc800078e0a17 */
[----:B------:R-:W-:-:S04]  /*0fd0*/  IMAD R31, R31, R28, RZ ;  /* 0x0000001c1f1f7224 */ /* 0x000fc800078e02ff */
[----:B------:R-:W-:-:S04]  /*0fe0*/  IMAD.HI.U32 R23, R23, R31, R22 ;  /* 0x0000001f17177227 */ /* 0x000fc800078e0016 */
[----:B------:R-:W-:Y:S02]  /*0ff0*/  IMAD.MOV R29, RZ, RZ, -R32 ;  /* 0x000000ffff1d7224 */ /* 0x000fe400078e0a20 */
[----:B------:R-:W-:-:S04]  /*1000*/  IMAD.HI.U32 R23, R23, R30, RZ ;  /* 0x0000001e17177227 */ /* 0x000fc800078e00ff */
[----:B------:R-:W-:-:S05]  /*1010*/  IMAD R29, R23, R29, R30 ;  /* 0x0000001d171d7224 */ /* 0x000fca00078e021e */
[----:B------:R-:W-:Y:S02]  /*1020*/  ISETP.GT.U32.AND P3, PT, R28, R29, PT ;  /* 0x0000001d1c00720c */ /* 0x000fe40003f64070 */
[----:B------:R-:W-:-:S11]  /*1030*/  LOP3.LUT R27, R27, R26, RZ, 0x3c, !PT ;  /* 0x0000001a1b1b7212 */ /* 0x000fd600078e3cff */
[----:B------:R-:W-:Y:S01]  /*1040*/  @!P3 IMAD.IADD R29, R29, 0x1, -R28 ;  /* 0x000000011d1db824 */ /* 0x000fe200078e0a1c */
[----:B------:R-:W-:-:S04]  /*1050*/  ISETP.GE.AND P4, PT, R27, RZ, PT ;  /* 0x000000ff1b00720c */ /* 0x000fc80003f86270 */
[----:B------:R-:W-:Y:S01]  /*1060*/  ISETP.GE.U32.AND P0, PT, R29, R28, PT ;  /* 0x0000001c1d00720c */ /* 0x000fe20003f06070 */
[----:B------:R-:W-:Y:S01]  /*1070*/  @!P3 VIADD R23, R23, 0x1 ;  /* 0x000000011717b836 */ /* 0x000fe20000000000 */
[C---:B------:R-:W-:Y:S01]  /*1080*/  ISETP.NE.AND P3, PT, R26.reuse, RZ, PT ;  /* 0x000000ff1a00720c */ /* 0x040fe20003f65270 */
[----:B------:R-:W-:-:S10]  /*1090*/  VIADD R22, R26, 0x1 ;  /* 0x000000011a167836 */ /* 0x000fd40000000000 */
[----:B------:R-:W-:Y:S01]  /*10a0*/  @P0 VIADD R23, R23, 0x1 ;  /* 0x0000000117170836 */ /* 0x000fe20000000000 */
[----:B------:R-:W-:-:S03]  /*10b0*/  ISETP.GE.U32.AND P0, PT, R22, 0x3, PT ;  /* 0x000000031600780c */ /* 0x000fc60003f06070 */
[----:B------:R-:W-:Y:S01]  /*10c0*/  @!P4 IMAD.MOV R23, RZ, RZ, -R23 ;  /* 0x000000ffff17c224 */ /* 0x000fe200078e0a17 */
[----:B------:R-:W-:Y:S02]  /*10d0*/  @!P3 LOP3.LUT R23, RZ, R26, RZ, 0x33, !PT ;  /* 0x0000001aff17b212 */ /* 0x000fe400078e33ff */
[----:B------:R-:W-:-:S03]  /*10e0*/  SEL R26, R26, RZ, !P0 ;  /* 0x000000ff1a1a7207 */ /* 0x000fc60004000000 */
[----:B------:R-:W-:Y:S01]  /*10f0*/  IMAD.IADD R23, R25, 0x1, R23 ;  /* 0x0000000119177824 */ /* 0x000fe200078e0217 */
[----:B------:R-:W-:-:S04]  /*1100*/  I2FP.F32.S32 R26, R26 ;  /* 0x0000001a001a7245 */ /* 0x000fc80000201400 */
[----:B------:R-:W-:-:S04]  /*1110*/  I2FP.F32.S32 R23, R23 ;  /* 0x0000001700177245 */ /* 0x000fc80000201400 */
[----:B------:R-:W-:-:S04]  /*1120*/  FSETP.NEU.AND P0, PT, R23, R26, PT ;  /* 0x0000001a1700720b */ /* 0x000fc80003f0d000 */
[----:B------:R-:W-:Y:S02]  /*1130*/  FSEL R10, R10, R16, !P0 ;  /* 0x000000100a0a7208 */ /* 0x000fe40004000000 */
[----:B------:R-:W-:Y:S02]  /*1140*/  FSEL R11, R11, R17, !P0 ;  /* 0x000000110b0b7208 */ /* 0x000fe40004000000 */
[----:B------:R-:W-:-:S07]  /*1150*/  SEL R18, R18, R21, !P0 ;  /* 0x0000001512127207 */ /* 0x000fce0004000000 */
.L_x_16:
[----:B------:R-:W-:Y:S05]  /*1160*/  BSYNC.RECONVERGENT B0 ;  /* 0x0000000000007941 */ /* 0x000fea0003800200 */
.L_x_15:
[----:B------:R0:W1:Y:S01]  /*1170*/  @!P2 LDS.64 R16, [R24+-0x10] ;  /* 0xfffff0001810a984 */ /* 0x0000620000000a00 */
[----:B------:R-:W-:Y:S05]  /*1180*/  @!P2 BRA `(.L_x_17) ;  /* 0x000000000004a947 */ /* 0x000fea0003800000 */
[----:B-1----:R2:W5:Y:S02]  /*1190*/  LDG.E.64 R16, desc[UR8][R6.64+-0x10] ;  /* 0xfffff00806107981 */ /* 0x002564000c1e1b00 */
.L_x_17:
[C---:B-1---5:R-:W-:Y:S01]  /*11a0*/  DSETP.GT.AND P0, PT, R16.reuse, R2, PT ;  /* 0x000000021000722a */ /* 0x062fe20003f04000 */
[----:B------:R-:W-:Y:S01]  /*11b0*/  VIADD R22, R13, 0xfffffffe ;  /* 0xfffffffe0d167836 */ /* 0x000fe20000000000 */
[----:B------:R-:W-:Y:S04]  /*11c0*/  BSSY.RECONVERGENT B0, `(.L_x_18) ;  /* 0x0000032000007945 */ /* 0x000fe80003800200 */
[----:B------:R-:W-:Y:S01]  /*11d0*/  DSETP.GEU.OR P0, PT, R16, R10, !P0 ;  /* 0x0000000a1000722a */ /* 0x000fe2000470e400 */
[----:B------:R-:W-:-:S13]  /*11e0*/  ISETP.GT.AND P2, PT, R22, UR6, PT ;  /* 0x0000000616007c0c */ /* 0x000fda000bf44270 */
[----:B------:R-:W-:Y:S05]  /*11f0*/  @P0 BRA `(.L_x_19) ;  /* 0x0000000000b80947 */ /* 0x000fea0003800000 */
[----:B------:R-:W-:-:S04]  /*1200*/  LEA R30, P0, R13, R4, 0x2 ;  /* 0x000000040d1e7211 */ /* 0x000fc800078010ff */
[----:B------:R-:W-:Y:S02]  /*1210*/  LEA.HI.X R31, R13, R5, R19, 0x2, P0 ;  /* 0x000000050d1f7211 */ /* 0x000fe400000f1413 */
[----:B------:R-:W-:-:S03]  /*1220*/  IADD3 R22, P0, PT, R30, UR12, RZ ;  /* 0x0000000c1e167c10 */ /* 0x000fc6000ff1e0ff */
[----:B------:R-:W3:Y:S01]  /*1230*/  LDG.E.CONSTANT R30, desc[UR8][R30.64+-0x8] ;  /* 0xfffff8081e1e7981 */ /* 0x000ee2000c1e9900 */
[----:B------:R-:W-:-:S05]  /*1240*/  IADD3.X R23, PT, PT, R31, UR13, RZ, P0, !PT ;  /* 0x0000000d1f177c10 */ /* 0x000fca00087fe4ff */
[----:B------:R-:W4:Y:S01]  /*1250*/  LDG.E.CONSTANT R22, desc[UR8][R22.64+-0x8] ;  /* 0xfffff80816167981 */ /* 0x000f22000c1e9900 */
[----:B---3--:R-:W-:Y:S02]  /*1260*/  VIADD R25, R30, -UR14 ;  /* 0x8000000e1e197c36 */ /* 0x008fe40008000000 */
[----:B----4-:R-:W-:Y:S02]  /*1270*/  VIADD R27, R22, -UR15 ;  /* 0x8000000f161b7c36 */ /* 0x010fe40008000000 */
[----:B------:R-:W-:Y:S02]  /*1280*/  IMAD R25, R25, R25, RZ ;  /* 0x0000001919197224 */ /* 0x000fe400078e02ff */
[----:B------:R-:W-:-:S04]  /*1290*/  IMAD R27, R27, R27, RZ ;  /* 0x0000001b1b1b7224 */ /* 0x000fc800078e02ff */
[----:B------:R-:W-:-:S04]  /*12a0*/  IMAD.IADD R26, R25, 0x1, R27 ;  /* 0x00000001191a7824 */ /* 0x000fc800078e021b */
[----:B------:R-:W-:-:S05]  /*12b0*/  IMAD.SHL.U32 R26, R26, 0x2, RZ ;  /* 0x000000021a1a7824 */ /* 0x000fca00078e00ff */
[----:B------:R-:W-:-:S04]  /*12c0*/  IABS R28, R26 ;  /* 0x0000001a001c7213 */ /* 0x000fc80000000000 */
[----:B------:R-:W1:Y:S08]  /*12d0*/  I2F.RP R29, R28 ;  /* 0x0000001c001d7306 */ /* 0x000e700000209400 */
[----:B-1----:R-:W1:Y:S02]  /*12e0*/  MUFU.RCP R29, R29 ;  /* 0x0000001d001d7308 */ /* 0x002e640000001000 */
[----:B-1----:R-:W-:-:S06]  /*12f0*/  VIADD R22, R29, 0xffffffe ;  /* 0x0ffffffe1d167836 */ /* 0x002fcc0000000000 */
[----:B------:R1:W3:Y:S01]  /*1300*/  F2I.FTZ.U32.TRUNC.NTZ R23, R22 ;  /* 0x0000001600177305 */ /* 0x0002e2000021f000 */
[----:B------:R-:W-:Y:S02]  /*1310*/  IABS R30, R27 ;  /* 0x0000001b001e7213 */ /* 0x000fe40000000000 */
[----:B------:R-:W-:Y:S01]  /*1320*/  IABS R32, R26 ;  /* 0x0000001a00207213 */ /* 0x000fe20000000000 */
[----:B-1----:R-:W-:Y:S02]  /*1330*/  IMAD.MOV.U32 R22, RZ, RZ, RZ ;  /* 0x000000ffff167224 */ /* 0x002fe400078e00ff */
[----:B---3--:R-:W-:-:S04]  /*1340*/  IMAD.MOV R31, RZ, RZ, -R23 ;  /* 0x000000ffff1f7224 */ /* 0x008fc800078e0a17 */
        /* <DEDUP_REMOVED lines=23> */
[----:B------:R-:W-:-:S07]  /*14c0*/  FSEL R11, R11, R17, !P0 ;  /* 0x000000110b0b7208 */ /* 0x000fce0004000000 */
[----:B------:R-:W-:-:S07]  /*14d0*/  @P0 VIADD R18, R21, 0xffffffff ;  /* 0xffffffff15120836 */ /* 0x000fce0000000000 */
.L_x_19:
[----:B------:R-:W-:Y:S05]  /*14e0*/  BSYNC.RECONVERGENT B0 ;  /* 0x0000000000007941 */ /* 0x000fea0003800200 */
.L_x_18:
[----:B0-----:R-:W0:Y:S01]  /*14f0*/  @!P2 LDS.64 R24, [R24+-0x18] ;  /* 0xffffe8001818a984 */ /* 0x001e220000000a00 */
[----:B------:R-:W-:Y:S05]  /*1500*/  @!P2 BRA `(.L_x_20) ;  /* 0x000000000004a947 */ /* 0x000fea0003800000 */
[----:B0-----:R1:W5:Y:S02]  /*1510*/  LDG.E.64 R24, desc[UR8][R6.64+-0x18] ;  /* 0xffffe80806187981 */ /* 0x001364000c1e1b00 */
.L_x_20:
[C---:B0----5:R-:W-:Y:S01]  /*1520*/  DSETP.GT.AND P0, PT, R24.reuse, R2, PT ;  /* 0x000000021800722a */ /* 0x061fe20003f04000 */
[----:B------:R-:W-:Y:S05]  /*1530*/  BSSY.RECONVERGENT B0, `(.L_x_21) ;  /* 0x0000032000007945 */ /* 0x000fea0003800200 */
[----:B------:R-:W-:-:S14]  /*1540*/  DSETP.GEU.OR P0, PT, R24, R10, !P0 ;  /* 0x0000000a1800722a */ /* 0x000fdc000470e400 */
        /* <DEDUP_REMOVED lines=17> */
[----:B------:R0:W3:Y:S01]  /*1660*/  F2I.FTZ.U32.TRUNC.NTZ R17, R16 ;  /* 0x0000001000117305 */ /* 0x0000e2000021f000 */
[----:B------:R-:W-:Y:S02]  /*1670*/  IABS R31, R26 ;  /* 0x0000001a001f7213 */ /* 0x000fe40000000000 */
[----:B------:R-:W-:Y:S01]  /*1680*/  IABS R32, R23 ;  /* 0x0000001700207213 */ /* 0x000fe20000000000 */
[----:B0-----:R-:W-:Y:S02]  /*1690*/  IMAD.MOV.U32 R16, RZ, RZ, RZ ;  /* 0x000000ffff107224 */ /* 0x001fe400078e00ff */
[----:B---3--:R-:W-:-:S04]  /*16a0*/  IMAD.MOV R28, RZ, RZ, -R17 ;  /* 0x000000ffff1c7224 */ /* 0x008fc800078e0a11 */
[----:B------:R-:W-:Y:S02]  /*16b0*/  IMAD R29, R28, R27, RZ ;  /* 0x0000001b1c1d7224 */ /* 0x000fe400078e02ff */
[----:B------:R-:W-:Y:S02]  /*16c0*/  IMAD.MOV.U32 R28, RZ, RZ, R31 ;  /* 0x000000ffff1c7224 */ /* 0x000fe400078e001f */
        /* <DEDUP_REMOVED lines=24> */
.L_x_22:
[----:B------:R-:W-:Y:S05]  /*1850*/  BSYNC.RECONVERGENT B0 ;  /* 0x0000000000007941 */ /* 0x000fea0003800200 */
.L_x_21:
[----:B------:R-:W-:Y:S05]  /*1860*/  @!P1 BRA `(.L_x_23) ;  /* 0x0000000000049947 */ /* 0x000fea0003800000 */
[----:B------:R0:W5:Y:S02]  /*1870*/  LDG.E.64 R8, desc[UR8][R6.64+-0x20] ;  /* 0xffffe00806087981 */ /* 0x000164000c1e1b00 */
.L_x_23:
[C---:B-----5:R-:W-:Y:S01]  /*1880*/  DSETP.GT.AND P0, PT, R8.reuse, R2, PT ;  /* 0x000000020800722a */ /* 0x060fe20003f04000 */
[----:B012---:R-:W-:Y:S01]  /*1890*/  VIADD R6, R13, 0xfffffffc ;  /* 0xfffffffc0d067836 */ /* 0x007fe20000000000 */
[----:B------:R-:W-:Y:S01]  /*18a0*/  BSSY.RECONVERGENT B0, `(.L_x_24) ;  /* 0x0000034000007945 */ /* 0x000fe20003800200 */
[----:B------:R-:W-:Y:S02]  /*18b0*/  IMAD.MOV.U32 R7, RZ, RZ, R13 ;  /* 0x000000ffff077224 */ /* 0x000fe400078e000d */
[----:B------:R-:W-:Y:S01]  /*18c0*/  IMAD.MOV.U32 R13, RZ, RZ, R6 ;  /* 0x000000ffff0d7224 */ /* 0x000fe200078e0006 */
[----:B------:R-:W-:-:S14]  /*18d0*/  DSETP.GEU.OR P0, PT, R8, R10, !P0 ;  /* 0x0000000a0800722a */ /* 0x000fdc000470e400 */
[----:B------:R-:W-:Y:S05]  /*18e0*/  @P0 BRA `(.L_x_25) ;  /* 0x0000000000bc0947 */ /* 0x000fea0003800000 */
        /* <DEDUP_REMOVED lines=47> */
.L_x_25:
[----:B------:R-:W-:Y:S05]  /*1be0*/  BSYNC.RECONVERGENT B0 ;  /* 0x0000000000007941 */ /* 0x000fea0003800200 */
.L_x_24:
[----:B------:R-:W-:Y:S01]  /*1bf0*/  UIADD3 UR4, UPT, UPT, UR4, 0x4, URZ ;  /* 0x0000000404047890 */ /* 0x000fe2000fffe0ff */
[----:B------:R-:W-:-:S05]  /*1c00*/  LOP3.LUT R6, R15, 0x7fc, RZ, 0xc0, !PT ;  /* 0x000007fc0f067812 */ /* 0x000fca00078ec0ff */
[----:B------:R-:W-:-:S13]  /*1c10*/  ISETP.NE.AND P0, PT, R6, UR4, PT ;  /* 0x0000000406007c0c */ /* 0x000fda000bf05270 */
[----:B------:R-:W-:Y:S05]  /*1c20*/  @P0 BRA `(.L_x_26) ;  /* 0xfffffff000440947 */ /* 0x000fea000383ffff */
.L_x_14:
[----:B------:R-:W-:Y:S01]  /*1c30*/  LOP3.LUT R6, R15, 0x3, RZ, 0xc0, !PT ;  /* 0x000000030f067812 */ /* 0x000fe200078ec0ff */
[----:B------:R-:W-:-:S03]  /*1c40*/  IMAD.MOV.U32 R20, RZ, RZ, R18 ;  /* 0x000000ffff147224 */ /* 0x000fc600078e0012 */
[----:B------:R-:W-:-:S13]  /*1c50*/  ISETP.NE.AND P0, PT, R6, RZ, PT ;  /* 0x000000ff0600720c */ /* 0x000fda0003f05270 */
[----:B------:R-:W-:Y:S05]  /*1c60*/  @!P0 BRA `(.L_x_27) ;  /* 0x0000000c002c8947 */ /* 0x000fea0003800000 */
[----:B------:R-:W-:Y:S01]  /*1c70*/  ISETP.NE.AND P0, PT, R6, 0x1, PT ;  /* 0x000000010600780c */ /* 0x000fe20003f05270 */
[----:B------:R-:W-:Y:S02]  /*1c80*/  IMAD.MOV.U32 R16, RZ, RZ, R10 ;  /* 0x000000ffff107224 */ /* 0x000fe400078e000a */
[----:B------:R-:W-:-:S10]  /*1c90*/  IMAD.MOV.U32 R17, RZ, RZ, R11 ;  /* 0x000000ffff117224 */ /* 0x000fd400078e000b */
[----:B------:R-:W-:Y:S05]  /*1ca0*/  @!P0 BRA `(.L_x_28) ;  /* 0x0000000800048947 */ /* 0x000fea0003800000 */
[----:B------:R-:W2:Y:S01]  /*1cb0*/  S2R R7, SR_CgaCtaId ;  /* 0x0000000000077919 */ /* 0x000ea20000008800 */
[----:B------:R-:W-:Y:S01]  /*1cc0*/  MOV R6, 0x400 ;  /* 0x0000040000067802 */ /* 0x000fe20000000f00 */
[----:B------:R-:W3:Y:S01]  /*1cd0*/  LDCU.64 UR10, c[0x0][0x390] ;  /* 0x00007200ff0a77ac */ /* 0x000ee20008000a00 */
[----:B------:R-:W-:Y:S02]  /*1ce0*/  ISETP.GT.AND P0, PT, R13, UR6, PT ;  /* 0x000000060d007c0c */ /* 0x000fe4000bf04270 */
[----:B------:R-:W-:Y:S01]  /*1cf0*/  SHF.R.S32.HI R23, RZ, 0x1f, R13 ;  /* 0x0000001fff177819 */ /* 0x000fe2000001140d */
[----:B------:R-:W-:Y:S01]  /*1d00*/  USHF.R.S32.HI UR4, URZ, 0x1f, UR5 ;  /* 0x0000001fff047899 */ /* 0x000fe20008011405 */
[----:B--2---:R-:W-:Y:S02]  /*1d10*/  LEA R6, R7, R6, 0x18 ;  /* 0x0000000607067211 */ /* 0x004fe400078ec0ff */
[----:B------:R-:W-:-:S03]  /*1d20*/  IADD3 R7, P1, P2, R13, -UR5, R14 ;  /* 0x800000050d077c10 */ /* 0x000fc6000fa3e00e */
[----:B------:R-:W-:Y:S01]  /*1d30*/  IMAD R9, R13, 0x8, R6 ;  /* 0x000000080d097824 */ /* 0x000fe200078e0206 */
[----:B------:R-:W-:Y:S02]  /*1d40*/  IADD3.X R8, PT, PT, R23, ~UR4, R12, P1, P2 ;  /* 0x8000000417087c10 */ /* 0x000fe40008fe440c */
[C---:B---3--:R-:W-:Y:S02]  /*1d50*/  LEA R6, P1, R7.reuse, UR10, 0x3 ;  /* 0x0000000a07067c11 */ /* 0x048fe4000f8218ff */
[----:B0-----:R-:W1:Y:S02]  /*1d60*/  @!P0 LDS.64 R10, [R9+-0x8] ;  /* 0xfffff800090a8984 */ /* 0x001e640000000a00 */
[----:B------:R-:W-:-:S05]  /*1d70*/  LEA.HI.X R7, R7, UR11, R8, 0x3, P1 ;  /* 0x0000000b07077c11 */ /* 0x000fca00088f1c08 */
[----:B------:R-:W1:Y:S01]  /*1d80*/  @P0 LDG.E.64 R10, desc[UR8][R6.64+-0x8] ;  /* 0xfffff808060a0981 */ /* 0x000e62000c1e1b00 */
[----:B------:R-:W-:Y:S01]  /*1d90*/  VIADD R21, R13, 0xffffffff ;  /* 0xffffffff0d157836 */ /* 0x000fe20000000000 */
[----:B------:R-:W-:Y:S04]  /*1da0*/  BSSY.RECONVERGENT B0, `(.L_x_29) ;  /* 0x0000037000007945 */ /* 0x000fe80003800200 */
[----:B------:R-:W-:Y:S01]  /*1db0*/  ISETP.GT.AND P1, PT, R21, UR6, PT ;  /* 0x0000000615007c0c */ /* 0x000fe2000bf24270 */
[----:B------:R-:W-:-:S12]  /*1dc0*/  IMAD.IADD R21, R14, 0x1, R21 ;  /* 0x000000010e157824 */ /* 0x000fd800078e0215 */
[----:B------:R-:W0:Y:S01]  /*1dd0*/  @!P1 LDS.64 R8, [R9+-0x10] ;  /* 0xfffff00009089984 */ /* 0x000e220000000a00 */
[----:B-1----:R-:W-:-:S06]  /*1de0*/  DSETP.GT.AND P0, PT, R10, R2, PT ;  /* 0x000000020a00722a */ /* 0x002fcc0003f04000 */
[----:B------:R-:W-:-:S14]  /*1df0*/  DSETP.GEU.OR P0, PT, R10, R16, !P0 ;  /* 0x000000100a00722a */ /* 0x000fdc000470e400 */
[----:B0-----:R-:W-:Y:S05]  /*1e00*/  @P0 BRA `(.L_x_30) ;  /* 0x0000000000c00947 */ /* 0x001fea0003800000 */
[----:B------:R-:W0:Y:S01]  /*1e10*/  LDCU.64 UR10, c[0x0][0x380] ;  /* 0x00007000ff0a77ac */ /* 0x000e220008000a00 */
[----:B------:R-:W-:-:S04]  /*1e20*/  LEA R18, P0, R13, R4, 0x2 ;  /* 0x000000040d127211 */ /* 0x000fc800078010ff */
[----:B------:R-:W-:Y:S02]  /*1e30*/  LEA.HI.X R19, R13, R5, R23, 0x2, P0 ;  /* 0x000000050d137211 */ /* 0x000fe400000f1417 */
[----:B0-----:R-:W-:-:S03]  /*1e40*/  IADD3 R28, P0, PT, R18, UR10, RZ ;  /* 0x0000000a121c7c10 */ /* 0x001fc6000ff1e0ff */
[----:B------:R-:W2:Y:S01]  /*1e50*/  LDG.E.CONSTANT R18, desc[UR8][R18.64+-0x4] ;  /* 0xfffffc0812127981 */ /* 0x000ea2000c1e9900 */
[----:B------:R-:W-:Y:S01]  /*1e60*/  IADD3.X R29, PT, PT, R19, UR11, RZ, P0, !PT ;  /* 0x0000000b131d7c10 */ /* 0x000fe200087fe4ff */
[----:B------:R-:W2:Y:S04]  /*1e70*/  LDCU.64 UR10, c[0x0][0x3a8] ;  /* 0x00007500ff0a77ac */ /* 0x000ea80008000a00 */
[----:B------:R-:W3:Y:S01]  /*1e80*/  LDG.E.CONSTANT R28, desc[UR8][R28.64+-0x4] ;  /* 0xfffffc081c1c7981 */ /* 0x000ee2000c1e9900 */
[----:B--2---:R-:W-:Y:S02]  /*1e90*/  VIADD R22, R18, -UR10 ;  /* 0x8000000a12167c36 */ /* 0x004fe40008000000 */
[----:B---3--:R-:W-:Y:S02]  /*1ea0*/  VIADD R25, R28, -UR11 ;  /* 0x8000000b1c197c36 */ /* 0x008fe40008000000 */
[----:B------:R-:W-:-:S02]  /*1eb0*/  IMAD R22, R22, R22, RZ ;  /* 0x0000001616167224 */ /* 0x000fc400078e02ff */
        /* <DEDUP_REMOVED lines=37> */
.L_x_30:
[----:B------:R-:W-:Y:S05]  /*2110*/  BSYNC.RECONVERGENT B0 ;  /* 0x0000000000007941 */ /* 0x000fea0003800200 */
.L_x_29:
[----:B------:R-:W-:Y:S05]  /*2120*/  @!P1 BRA `(.L_x_31) ;  /* 0x0000000000049947 */ /* 0x000fea0003800000 */
[----:B------:R0:W5:Y:S02]  /*2130*/  LDG.E.64 R8, desc[UR8][R6.64+-0x10] ;  /* 0xfffff00806087981 */ /* 0x000164000c1e1b00 */
.L_x_31:
[C---:B-----5:R-:W-:Y:S01]  /*2140*/  DSETP.GT.AND P0, PT, R8.reuse, R2, PT ;  /* 0x000000020800722a */ /* 0x060fe20003f04000 */
[----:B------:R-:W-:Y:S01]  /*2150*/  BSSY.RECONVERGENT B0, `(.L_x_28) ;  /* 0x0000036000007945 */ /* 0x000fe20003800200 */
[----:B0-----:R-:W-:Y:S02]  /*2160*/  IMAD.MOV.U32 R7, RZ, RZ, R13 ;  /* 0x000000ffff077224 */ /* 0x001fe400078e000d */
[----:B------:R-:W-:Y:S02]  /*2170*/  VIADD R13, R13, 0xfffffffe ;  /* 0xfffffffe0d0d7836 */ /* 0x000fe40000000000 */
[----:B------:R-:W-:-:S14]  /*2180*/  DSETP.GEU.OR P0, PT, R8, R16, !P0 ;  /* 0x000000100800722a */ /* 0x000fdc000470e400 */
[----:B------:R-:W-:Y:S05]  /*2190*/  @P0 BRA `(.L_x_32) ;  /* 0x0000000000c40947 */ /* 0x000fea0003800000 */
        /* <DEDUP_REMOVED lines=49> */
.L_x_32:
[----:B------:R-:W-:Y:S05]  /*24b0*/  BSYNC.RECONVERGENT B0 ;  /* 0x0000000000007941 */ /* 0x000fea0003800200 */
.L_x_28:
[----:B------:R-:W-:-:S04]  /*24c0*/  LOP3.LUT R6, R15, 0x1, RZ, 0xc0, !PT ;  /* 0x000000010f067812 */ /* 0x000fc800078ec0ff */
[----:B------:R-:W-:-:S13]  /*24d0*/  ISETP.NE.U32.AND P0, PT, R6, 0x1, PT ;  /* 0x000000010600780c */ /* 0x000fda0003f05070 */
[----:B------:R-:W-:Y:S05]  /*24e0*/  @P0 BRA `(.L_x_27) ;  /* 0x00000004000c0947 */ /* 0x000fea0003800000 */
[----:B------:R-:W-:-:S13]  /*24f0*/  ISETP.GT.AND P0, PT, R13, UR6, PT ;  /* 0x000000060d007c0c */ /* 0x000fda000bf04270 */
[----:B------:R-:W2:Y:S01]  /*2500*/  @!P0 S2R R7, SR_CgaCtaId ;  /* 0x0000000000078919 */ /* 0x000ea20000008800 */
[----:B------:R-:W-:-:S04]  /*2510*/  @!P0 MOV R6, 0x400 ;  /* 0x0000040000068802 */ /* 0x000fc80000000f00 */
[----:B--2---:R-:W-:-:S05]  /*2520*/  @!P0 LEA R6, R7, R6, 0x18 ;  /* 0x0000000607068211 */ /* 0x004fca00078ec0ff */
[----:B------:R-:W-:-:S06]  /*2530*/  @!P0 IMAD R6, R13, 0x8, R6 ;  /* 0x000000080d068824 */ /* 0x000fcc00078e0206 */
[----:B------:R-:W2:Y:S01]  /*2540*/  @!P0 LDS.64 R6, [R6+-0x8] ;  /* 0xfffff80006068984 */ /* 0x000ea20000000a00 */
[----:B------:R-:W-:Y:S05]  /*2550*/  @!P0 BRA `(.L_x_33) ;  /* 0x0000000000208947 */ /* 0x000fea0003800000 */
[----:B------:R-:W3:Y:S01]  /*2560*/  LDCU.64 UR10, c[0x0][0x390] ;  /* 0x00007200ff0a77ac */ /* 0x000ee20008000a00 */
[----:B--2---:R-:W-:Y:S02]  /*2570*/  SHF.R.S32.HI R7, RZ, 0x1f, R13 ;  /* 0x0000001fff077819 */ /* 0x004fe4000001140d */
[----:B------:R-:W-:Y:S01]  /*2580*/  IADD3 R8, P0, P1, R13, -UR5, R14 ;  /* 0x800000050d087c10 */ /* 0x000fe2000f91e00e */
[----:B------:R-:W-:-:S06]  /*2590*/  USHF.R.S32.HI UR4, URZ, 0x1f, UR5 ;  /* 0x0000001fff047899 */ /* 0x000fcc0008011405 */
[----:B------:R-:W-:Y:S02]  /*25a0*/  IADD3.X R7, PT, PT, R7, ~UR4, R12, P0, P1 ;  /* 0x8000000407077c10 */ /* 0x000fe400087e240c */
[----:B---3--:R-:W-:-:S04]  /*25b0*/  LEA R6, P0, R8, UR10, 0x3 ;  /* 0x0000000a08067c11 */ /* 0x008fc8000f8018ff */
[----:B------:R-:W-:-:S06]  /*25c0*/  LEA.HI.X R7, R8, UR11, R7, 0x3, P0 ;  /* 0x0000000b08077c11 */ /* 0x000fcc00080f1c07 */
[----:B------:R-:W5:Y:S03]  /*25d0*/  LDG.E.64 R6, desc[UR8][R6.64+-0x8] ;  /* 0xfffff80806067981 */ /* 0x000f66000c1e1b00 */
.L_x_33:
[C---:B-12--5:R-:W-:Y:S01]  /*25e0*/  DSETP.GT.AND P0, PT, R6.reuse, R2, PT ;  /* 0x000000020600722a */ /* 0x066fe20003f04000 */
[----:B------:R-:W-:Y:S05]  /*25f0*/  BSSY.RECONVERGENT B0, `(.L_x_27) ;  /* 0x0000032000007945 */ /* 0x000fea0003800200 */
[----:B------:R-:W-:-:S14]  /*2600*/  DSETP.GEU.OR P0, PT, R6, R16, !P0 ;  /* 0x000000100600722a */ /* 0x000fdc000470e400 */
[----:B------:R-:W-:Y:S05]  /*2610*/  @P0 BRA `(.L_x_34) ;  /* 0x0000000000bc0947 */ /* 0x000fea0003800000 */
[----:B------:R-:W1:Y:S01]  /*2620*/  LDCU.64 UR10, c[0x0][0x380] ;  /* 0x00007000ff0a77ac */ /* 0x000e620008000a00 */
[----:B------:R-:W-:-:S03]  /*2630*/  IMAD.WIDE R4, R13, 0x4, R4 ;  /* 0x000000040d047825 */ /* 0x000fc600078e0204 */
[----:B-1----:R-:W-:-:S03]  /*2640*/  IADD3 R2, P0, PT, R4, UR10, RZ ;  /* 0x0000000a04027c10 */ /* 0x002fc6000ff1e0ff */
[----:B------:R-:W2:Y:S01]  /*2650*/  LDG.E.CONSTANT R4, desc[UR8][R4.64+-0x4] ;  /* 0xfffffc0804047981 */ /* 0x000ea2000c1e9900 */
[----:B------:R-:W-:Y:S01]  /*2660*/  IADD3.X R3, PT, PT, R5, UR11, RZ, P0, !PT ;  /* 0x0000000b05037c10 */ /* 0x000fe200087fe4ff */
[----:B------:R-:W2:Y:S04]  /*2670*/  LDCU.64 UR10, c[0x0][0x3a8] ;  /* 0x00007500ff0a77ac */ /* 0x000ea80008000a00 */
[----:B------:R-:W3:Y:S01]  /*2680*/  LDG.E.CONSTANT R2, desc[UR8][R2.64+-0x4] ;  /* 0xfffffc0802027981 */ /* 0x000ee2000c1e9900 */
[----:B------:R-:W-:Y:S01]  /*2690*/  IADD3 R13, PT, PT, R13, -0x1, R14 ;  /* 0xffffffff0d0d7810 */ /* 0x000fe20007ffe00e */
[----:B--2---:R-:W-:Y:S02]  /*26a0*/  VIADD R6, R4, -UR10 ;  /* 0x8000000a04067c36 */ /* 0x004fe40008000000 */
[----:B---3--:R-:W-:-:S02]  /*26b0*/  VIADD R7, R2, -UR11 ;  /* 0x8000000b02077c36 */ /* 0x008fc40008000000 */
[----:B------:R-:W-:Y:S02]  /*26c0*/  IMAD R8, R6, R6, RZ ;  /* 0x0000000606087224 */ /* 0x000fe400078e02ff */
[----:B------:R-:W-:-:S04]  /*26d0*/  IMAD R7, R7, R7, RZ ;  /* 0x0000000707077224 */ /* 0x000fc800078e02ff */
[----:B------:R-:W-:-:S04]  /*26e0*/  IMAD.IADD R6, R8, 0x1, R7 ;  /* 0x0000000108067824 */ /* 0x000fc800078e0207 */
[----:B0-----:R-:W-:-:S05]  /*26f0*/  IMAD.SHL.U32 R10, R6, 0x2, RZ ;  /* 0x00000002060a7824 */ /* 0x001fca00078e00ff */
        /* <DEDUP_REMOVED lines=32> */
[----:B------:R-:W-:-:S09]  /*2900*/  SEL R20, R20, R13, !P0 ;  /* 0x0000000d14147207 */ /* 0x000fd20004000000 */
.L_x_34:
[----:B------:R-:W-:Y:S05]  /*2910*/  BSYNC.RECONVERGENT B0 ;  /* 0x0000000000007941 */ /* 0x000fea0003800200 */
.L_x_27:
[----:B-1----:R-:W1:Y:S08]  /*2920*/  LDC R3, c[0x0][0x3b0] ;  /* 0x0000ec00ff037b82 */ /* 0x002e700000000800 */
[----:B------:R-:W1:Y:S08]  /*2930*/  LDC.64 R6, c[0x0][0x3b8] ;  /* 0x0000ee00ff067b82 */ /* 0x000e700000000a00 */
[----:B------:R-:W2:Y:S01]  /*2940*/  LDC.64 R4, c[0x0][0x398] ;  /* 0x0000e600ff047b82 */ /* 0x000ea20000000a00 */
[----:B-1----:R-:W-:Y:S01]  /*2950*/  IMAD R3, R6, R3, UR7 ;  /* 0x0000000706037e24 */ /* 0x002fe2000f8e0203 */
[----:B------:R-:W-:-:S04]  /*2960*/  LEA.HI R2, R7, R7, RZ, 0x1 ;  /* 0x0000000707027211 */ /* 0x000fc800078f08ff */
[----:B------:R-:W-:Y:S01]  /*2970*/  LEA.HI.SX32 R7, R2, R3, 0x1f ;  /* 0x0000000302077211 */ /* 0x000fe200078ffaff */
[----:B--2---:R-:W-:-:S04]  /*2980*/  IMAD.WIDE.U32 R2, R3, 0x4, R4 ;  /* 0x0000000403027825 */ /* 0x004fc800078e0004 */
[----:B------:R-:W-:Y:S01]  /*2990*/  IMAD.WIDE.U32 R4, R7, 0x4, R4 ;  /* 0x0000000407047825 */ /* 0x000fe200078e0004 */
[----:B------:R-:W-:Y:S04]  /*29a0*/  STG.E desc[UR8][R2.64], R0 ;  /* 0x0000000002007986 */ /* 0x000fe8000c101908 */
[----:B------:R-:W-:Y:S01]  /*29b0*/  STG.E desc[UR8][R4.64], R20 ;  /* 0x0000001404007986 */ /* 0x000fe2000c101908 */
[----:B------:R-:W-:Y:S05]  /*29c0*/  EXIT ;  /* 0x000000000000794d */ /* 0x000fea0003800000 */
.L_x_35:
[----:B------:R-:W-:-:S00]  /*29d0*/  BRA `(.L_x_35) ;  /* 0xfffffffc00fc7947 */ /* 0x000fc0000383ffff */
[----:B------:R-:W-:-:S00]  /*29e0*/  NOP ;  /* 0x0000000000007918 */ /* 0x000fc00000000000 */
        /* <DEDUP_REMOVED lines=9> */
.L_x_36:


//--------------------- .nv.shared._Z19knn_kernel_distancemPKiPdPiiiiiiiii --------------------------
	.section	.nv.shared._Z19knn_kernel_distancemPKiPdPiiiiiiiii,"aw",@nobits
	.sectionflags	@""
	.align	16
	.zero		1024


//--------------------- .nv.shared.reserved.0     --------------------------
	.section	.nv.shared.reserved.0,"aw",@nobits
	.weak		__nv_reservedSMEM_offset_0_alias
	.size		__nv_reservedSMEM_offset_0_alias, 0, 64
	.other		__nv_reservedSMEM_offset_0_alias,@"STO_CUDA_RESERVED_SHARED STV_DEFAULT"
__nv_reservedSMEM_offset_0_alias:
	.zero		0
	.zero		64


//--------------------- .nv.constant0._Z19knn_kernel_distancemPKiPdPiiiiiiiii --------------------------
	.section	.nv.constant0._Z19knn_kernel_distancemPKiPdPiiiiiiiii,"a",@progbits
	.sectionflags	@""
	.align	4
.nv.constant0._Z19knn_kernel_distancemPKiPdPiiiiiiiii:
	.zero		960


//--------------------- SYMBOLS --------------------------

	.type		.nv.reservedSmem.offset0,@object
	.size		.nv.reservedSmem.offset0,0x4
	.type		.nv.reservedSmem.cap,@object
	.size		.nv.reservedSmem.cap,0x4
